//
// Generated by NVIDIA NVVM Compiler
//
// Compiler Build ID: CL-36424714
// Cuda compilation tools, release 13.0, V13.0.88
// Based on NVVM 20.0.0
//

.version 9.0
.target sm_100
.address_size 64

	// .globl	_Z25DeviceCalculateSMA_GlobalPfiS_ii
.extern .shared .align 16 .b8 cache[];

.visible .entry _Z25DeviceCalculateSMA_GlobalPfiS_ii(
	.param .u64 .ptr .align 1 _Z25DeviceCalculateSMA_GlobalPfiS_ii_param_0,
	.param .u32 _Z25DeviceCalculateSMA_GlobalPfiS_ii_param_1,
	.param .u64 .ptr .align 1 _Z25DeviceCalculateSMA_GlobalPfiS_ii_param_2,
	.param .u32 _Z25DeviceCalculateSMA_GlobalPfiS_ii_param_3,
	.param .u32 _Z25DeviceCalculateSMA_GlobalPfiS_ii_param_4
)
{
	.reg .pred 	%p<11>;
	.reg .b32 	%r<39>;
	.reg .b32 	%f<85>;
	.reg .b64 	%rd<16>;

	ld.param.u64 	%rd4, [_Z25DeviceCalculateSMA_GlobalPfiS_ii_param_0];
	ld.param.u64 	%rd3, [_Z25DeviceCalculateSMA_GlobalPfiS_ii_param_2];
	ld.param.u32 	%r25, [_Z25DeviceCalculateSMA_GlobalPfiS_ii_param_3];
	ld.param.u32 	%r24, [_Z25DeviceCalculateSMA_GlobalPfiS_ii_param_4];
	cvta.to.global.u64 	%rd1, %rd4;
	mov.u32 	%r26, %ntid.x;
	mov.u32 	%r27, %ctaid.x;
	mul.lo.s32 	%r1, %r26, %r27;
	mov.u32 	%r2, %tid.x;
	add.s32 	%r3, %r1, %r2;
	setp.ge.s32 	%p1, %r3, %r25;
	@%p1 bra 	$L__BB0_15;
	setp.lt.s32 	%p2, %r24, 1;
	mov.f32 	%f84, 0f00000000;
	@%p2 bra 	$L__BB0_14;
	and.b32  	%r4, %r24, 15;
	setp.lt.u32 	%p3, %r24, 16;
	mov.f32 	%f84, 0f00000000;
	mov.b32 	%r35, 0;
	@%p3 bra 	$L__BB0_5;
	and.b32  	%r35, %r24, 2147483632;
	neg.s32 	%r33, %r35;
	add.s64 	%rd2, %rd1, 32;
	mov.f32 	%f84, 0f00000000;
	mov.u32 	%r32, %r3;
$L__BB0_4:
	.pragma "nounroll";
	mul.wide.s32 	%rd5, %r32, 4;
	add.s64 	%rd6, %rd2, %rd5;
	ld.global.f32 	%f18, [%rd6+-32];
	add.f32 	%f19, %f84, %f18;
	ld.global.f32 	%f20, [%rd6+-28];
	add.f32 	%f21, %f19, %f20;
	ld.global.f32 	%f22, [%rd6+-24];
	add.f32 	%f23, %f21, %f22;
	ld.global.f32 	%f24, [%rd6+-20];
	add.f32 	%f25, %f23, %f24;
	ld.global.f32 	%f26, [%rd6+-16];
	add.f32 	%f27, %f25, %f26;
	ld.global.f32 	%f28, [%rd6+-12];
	add.f32 	%f29, %f27, %f28;
	ld.global.f32 	%f30, [%rd6+-8];
	add.f32 	%f31, %f29, %f30;
	ld.global.f32 	%f32, [%rd6+-4];
	add.f32 	%f33, %f31, %f32;
	ld.global.f32 	%f34, [%rd6];
	add.f32 	%f35, %f33, %f34;
	ld.global.f32 	%f36, [%rd6+4];
	add.f32 	%f37, %f35, %f36;
	ld.global.f32 	%f38, [%rd6+8];
	add.f32 	%f39, %f37, %f38;
	ld.global.f32 	%f40, [%rd6+12];
	add.f32 	%f41, %f39, %f40;
	ld.global.f32 	%f42, [%rd6+16];
	add.f32 	%f43, %f41, %f42;
	ld.global.f32 	%f44, [%rd6+20];
	add.f32 	%f45, %f43, %f44;
	ld.global.f32 	%f46, [%rd6+24];
	add.f32 	%f47, %f45, %f46;
	ld.global.f32 	%f48, [%rd6+28];
	add.f32 	%f84, %f47, %f48;
	add.s32 	%r33, %r33, 16;
	add.s32 	%r32, %r32, 16;
	setp.ne.s32 	%p4, %r33, 0;
	@%p4 bra 	$L__BB0_4;
$L__BB0_5:
	setp.eq.s32 	%p5, %r4, 0;
	@%p5 bra 	$L__BB0_14;
	and.b32  	%r12, %r24, 7;
	setp.lt.u32 	%p6, %r4, 8;
	@%p6 bra 	$L__BB0_8;
	add.s32 	%r29, %r35, %r3;
	mul.wide.s32 	%rd7, %r29, 4;
	add.s64 	%rd8, %rd1, %rd7;
	ld.global.f32 	%f50, [%rd8];
	add.f32 	%f51, %f84, %f50;
	ld.global.f32 	%f52, [%rd8+4];
	add.f32 	%f53, %f51, %f52;
	ld.global.f32 	%f54, [%rd8+8];
	add.f32 	%f55, %f53, %f54;
	ld.global.f32 	%f56, [%rd8+12];
	add.f32 	%f57, %f55, %f56;
	ld.global.f32 	%f58, [%rd8+16];
	add.f32 	%f59, %f57, %f58;
	ld.global.f32 	%f60, [%rd8+20];
	add.f32 	%f61, %f59, %f60;
	ld.global.f32 	%f62, [%rd8+24];
	add.f32 	%f63, %f61, %f62;
	ld.global.f32 	%f64, [%rd8+28];
	add.f32 	%f84, %f63, %f64;
	add.s32 	%r35, %r35, 8;
$L__BB0_8:
	setp.eq.s32 	%p7, %r12, 0;
	@%p7 bra 	$L__BB0_14;
	and.b32  	%r15, %r24, 3;
	setp.lt.u32 	%p8, %r12, 4;
	@%p8 bra 	$L__BB0_11;
	add.s32 	%r30, %r35, %r3;
	mul.wide.s32 	%rd9, %r30, 4;
	add.s64 	%rd10, %rd1, %rd9;
	ld.global.f32 	%f66, [%rd10];
	add.f32 	%f67, %f84, %f66;
	ld.global.f32 	%f68, [%rd10+4];
	add.f32 	%f69, %f67, %f68;
	ld.global.f32 	%f70, [%rd10+8];
	add.f32 	%f71, %f69, %f70;
	ld.global.f32 	%f72, [%rd10+12];
	add.f32 	%f84, %f71, %f72;
	add.s32 	%r35, %r35, 4;
$L__BB0_11:
	setp.eq.s32 	%p9, %r15, 0;
	@%p9 bra 	$L__BB0_14;
	add.s32 	%r31, %r2, %r35;
	add.s32 	%r38, %r31, %r1;
	neg.s32 	%r37, %r15;
$L__BB0_13:
	.pragma "nounroll";
	mul.wide.s32 	%rd11, %r38, 4;
	add.s64 	%rd12, %rd1, %rd11;
	ld.global.f32 	%f73, [%rd12];
	add.f32 	%f84, %f84, %f73;
	add.s32 	%r38, %r38, 1;
	add.s32 	%r37, %r37, 1;
	setp.ne.s32 	%p10, %r37, 0;
	@%p10 bra 	$L__BB0_13;
$L__BB0_14:
	cvt.rn.f32.s32 	%f74, %r24;
	div.rn.f32 	%f75, %f84, %f74;
	cvta.to.global.u64 	%rd13, %rd3;
	mul.wide.s32 	%rd14, %r3, 4;
	add.s64 	%rd15, %rd13, %rd14;
	st.global.f32 	[%rd15], %f75;
$L__BB0_15:
	ret;

}
	// .globl	_Z25DeviceCalculateSMA_SharedPfiS_ii
.visible .entry _Z25DeviceCalculateSMA_SharedPfiS_ii(
	.param .u64 .ptr .align 1 _Z25DeviceCalculateSMA_SharedPfiS_ii_param_0,
	.param .u32 _Z25DeviceCalculateSMA_SharedPfiS_ii_param_1,
	.param .u64 .ptr .align 1 _Z25DeviceCalculateSMA_SharedPfiS_ii_param_2,
	.param .u32 _Z25DeviceCalculateSMA_SharedPfiS_ii_param_3,
	.param .u32 _Z25DeviceCalculateSMA_SharedPfiS_ii_param_4
)
{
	.reg .pred 	%p<71>;
	.reg .b32 	%r<148>;
	.reg .b32 	%f<88>;
	.reg .b64 	%rd<17>;

	ld.param.u64 	%rd3, [_Z25DeviceCalculateSMA_SharedPfiS_ii_param_0];
	ld.param.u32 	%r76, [_Z25DeviceCalculateSMA_SharedPfiS_ii_param_1];
	ld.param.u64 	%rd2, [_Z25DeviceCalculateSMA_SharedPfiS_ii_param_2];
	ld.param.u32 	%r77, [_Z25DeviceCalculateSMA_SharedPfiS_ii_param_4];
	cvta.to.global.u64 	%rd1, %rd3;
	mov.u32 	%r1, %ntid.x;
	mov.u32 	%r2, %ctaid.x;
	mul.lo.s32 	%r3, %r1, %r2;
	mov.u32 	%r4, %tid.x;
	add.s32 	%r5, %r3, %r4;
	setp.ge.s32 	%p1, %r5, %r76;
	@%p1 bra 	$L__BB1_65;
	add.s32 	%r6, %r77, %r1;
	div.u32 	%r7, %r6, %r1;
	add.s32 	%r8, %r7, 1;
	setp.eq.s32 	%p2, %r8, 0;
	@%p2 bra 	$L__BB1_23;
	and.b32  	%r9, %r8, 3;
	setp.lt.u32 	%p3, %r7, 3;
	mov.b32 	%r139, 0;
	@%p3 bra 	$L__BB1_17;
	and.b32  	%r139, %r8, -4;
	neg.s32 	%r138, %r139;
	shl.b32 	%r12, %r1, 2;
	mad.lo.s32 	%r80, %r1, %r2, %r1;
	add.s32 	%r136, %r4, %r80;
	add.s32 	%r81, %r2, 2;
	mad.lo.s32 	%r135, %r1, %r81, %r4;
	add.s32 	%r82, %r2, 3;
	mad.lo.s32 	%r134, %r1, %r82, %r4;
	add.s32 	%r133, %r4, %r1;
	shl.b32 	%r17, %r4, 2;
	shl.b32 	%r83, %r1, 1;
	add.s32 	%r131, %r4, %r83;
	shl.b32 	%r84, %r1, 3;
	add.s32 	%r19, %r17, %r84;
	mad.lo.s32 	%r130, %r1, 3, %r4;
	mad.lo.s32 	%r21, %r1, 12, %r17;
	mov.u32 	%r132, cache;
	mov.u32 	%r129, %r4;
	mov.u32 	%r137, %r5;
$L__BB1_4:
	setp.ge.s32 	%p4, %r129, %r6;
	@%p4 bra 	$L__BB1_7;
	setp.ge.u32 	%p5, %r137, %r76;
	@%p5 bra 	$L__BB1_7;
	mul.wide.u32 	%rd4, %r137, 4;
	add.s64 	%rd5, %rd1, %rd4;
	ld.global.f32 	%f38, [%rd5];
	add.s32 	%r85, %r132, %r17;
	st.shared.f32 	[%r85], %f38;
$L__BB1_7:
	setp.ge.s32 	%p6, %r133, %r6;
	@%p6 bra 	$L__BB1_10;
	setp.ge.u32 	%p7, %r136, %r76;
	@%p7 bra 	$L__BB1_10;
	mul.wide.u32 	%rd6, %r136, 4;
	add.s64 	%rd7, %rd1, %rd6;
	ld.global.f32 	%f39, [%rd7];
	add.s32 	%r86, %r17, %r12;
	add.s32 	%r87, %r132, %r86;
	st.shared.f32 	[%r87], %f39;
$L__BB1_10:
	setp.ge.s32 	%p8, %r131, %r6;
	@%p8 bra 	$L__BB1_13;
	setp.ge.u32 	%p9, %r135, %r76;
	@%p9 bra 	$L__BB1_13;
	mul.wide.u32 	%rd8, %r135, 4;
	add.s64 	%rd9, %rd1, %rd8;
	ld.global.f32 	%f40, [%rd9];
	add.s32 	%r88, %r132, %r19;
	st.shared.f32 	[%r88], %f40;
$L__BB1_13:
	setp.ge.s32 	%p10, %r130, %r6;
	@%p10 bra 	$L__BB1_16;
	setp.ge.u32 	%p11, %r134, %r76;
	@%p11 bra 	$L__BB1_16;
	mul.wide.u32 	%rd10, %r134, 4;
	add.s64 	%rd11, %rd1, %rd10;
	ld.global.f32 	%f41, [%rd11];
	add.s32 	%r89, %r132, %r21;
	st.shared.f32 	[%r89], %f41;
$L__BB1_16:
	add.s32 	%r138, %r138, 4;
	add.s32 	%r137, %r137, %r12;
	add.s32 	%r136, %r136, %r12;
	add.s32 	%r135, %r135, %r12;
	add.s32 	%r134, %r134, %r12;
	add.s32 	%r133, %r133, %r12;
	shl.b32 	%r90, %r1, 4;
	add.s32 	%r132, %r132, %r90;
	add.s32 	%r131, %r131, %r12;
	add.s32 	%r130, %r130, %r12;
	add.s32 	%r129, %r129, %r12;
	setp.ne.s32 	%p12, %r138, 0;
	@%p12 bra 	$L__BB1_4;
$L__BB1_17:
	setp.eq.s32 	%p13, %r9, 0;
	@%p13 bra 	$L__BB1_23;
	add.s32 	%r91, %r2, %r139;
	mad.lo.s32 	%r143, %r1, %r91, %r4;
	mad.lo.s32 	%r141, %r1, %r139, %r4;
	shl.b32 	%r92, %r141, 2;
	mov.u32 	%r93, cache;
	add.s32 	%r142, %r93, %r92;
	shl.b32 	%r46, %r1, 2;
	neg.s32 	%r140, %r9;
$L__BB1_19:
	.pragma "nounroll";
	setp.ge.s32 	%p14, %r141, %r6;
	@%p14 bra 	$L__BB1_22;
	setp.ge.u32 	%p15, %r143, %r76;
	@%p15 bra 	$L__BB1_22;
	mul.wide.u32 	%rd12, %r143, 4;
	add.s64 	%rd13, %rd1, %rd12;
	ld.global.f32 	%f42, [%rd13];
	st.shared.f32 	[%r142], %f42;
$L__BB1_22:
	add.s32 	%r143, %r143, %r1;
	add.s32 	%r142, %r142, %r46;
	add.s32 	%r141, %r141, %r1;
	add.s32 	%r140, %r140, 1;
	setp.ne.s32 	%p16, %r140, 0;
	@%p16 bra 	$L__BB1_19;
$L__BB1_23:
	bar.sync 	0;
	setp.lt.s32 	%p17, %r77, 1;
	mov.f32 	%f67, 0f00000000;
	@%p17 bra 	$L__BB1_64;
	and.b32  	%r56, %r77, 7;
	setp.lt.u32 	%p18, %r77, 8;
	mov.f32 	%f67, 0f00000000;
	mov.b32 	%r146, 0;
	@%p18 bra 	$L__BB1_43;
	and.b32  	%r146, %r77, 2147483640;
	mov.f32 	%f67, 0f00000000;
	mov.b32 	%r144, 0;
	mov.u32 	%r97, cache;
$L__BB1_26:
	.pragma "nounroll";
	add.s32 	%r59, %r144, %r4;
	setp.ge.u32 	%p19, %r59, %r6;
	add.s32 	%r60, %r59, %r3;
	setp.ge.s32 	%p20, %r60, %r76;
	shl.b32 	%r96, %r59, 2;
	add.s32 	%r61, %r97, %r96;
	or.pred  	%p21, %p19, %p20;
	@%p21 bra 	$L__BB1_28;
	ld.shared.f32 	%f47, [%r61];
	add.f32 	%f67, %f67, %f47;
$L__BB1_28:
	add.s32 	%r98, %r59, 1;
	setp.ge.u32 	%p22, %r98, %r6;
	add.s32 	%r99, %r60, 1;
	setp.ge.s32 	%p23, %r99, %r76;
	or.pred  	%p24, %p22, %p23;
	@%p24 bra 	$L__BB1_30;
	ld.shared.f32 	%f48, [%r61+4];
	add.f32 	%f67, %f67, %f48;
$L__BB1_30:
	add.s32 	%r100, %r59, 2;
	setp.ge.u32 	%p25, %r100, %r6;
	add.s32 	%r101, %r60, 2;
	setp.ge.s32 	%p26, %r101, %r76;
	or.pred  	%p27, %p25, %p26;
	@%p27 bra 	$L__BB1_32;
	ld.shared.f32 	%f49, [%r61+8];
	add.f32 	%f67, %f67, %f49;
$L__BB1_32:
	add.s32 	%r102, %r59, 3;
	setp.ge.u32 	%p28, %r102, %r6;
	add.s32 	%r103, %r60, 3;
	setp.ge.s32 	%p29, %r103, %r76;
	or.pred  	%p30, %p28, %p29;
	@%p30 bra 	$L__BB1_34;
	ld.shared.f32 	%f50, [%r61+12];
	add.f32 	%f67, %f67, %f50;
$L__BB1_34:
	add.s32 	%r104, %r59, 4;
	setp.ge.u32 	%p31, %r104, %r6;
	add.s32 	%r105, %r60, 4;
	setp.ge.s32 	%p32, %r105, %r76;
	or.pred  	%p33, %p31, %p32;
	@%p33 bra 	$L__BB1_36;
	ld.shared.f32 	%f51, [%r61+16];
	add.f32 	%f67, %f67, %f51;
$L__BB1_36:
	add.s32 	%r106, %r59, 5;
	setp.ge.u32 	%p34, %r106, %r6;
	add.s32 	%r107, %r60, 5;
	setp.ge.s32 	%p35, %r107, %r76;
	or.pred  	%p36, %p34, %p35;
	@%p36 bra 	$L__BB1_38;
	ld.shared.f32 	%f52, [%r61+20];
	add.f32 	%f67, %f67, %f52;
$L__BB1_38:
	add.s32 	%r108, %r59, 6;
	setp.ge.u32 	%p37, %r108, %r6;
	add.s32 	%r109, %r60, 6;
	setp.ge.s32 	%p38, %r109, %r76;
	or.pred  	%p39, %p37, %p38;
	@%p39 bra 	$L__BB1_40;
	ld.shared.f32 	%f53, [%r61+24];
	add.f32 	%f67, %f67, %f53;
$L__BB1_40:
	add.s32 	%r110, %r59, 7;
	setp.ge.u32 	%p40, %r110, %r6;
	add.s32 	%r111, %r60, 7;
	setp.ge.s32 	%p41, %r111, %r76;
	or.pred  	%p42, %p40, %p41;
	@%p42 bra 	$L__BB1_42;
	ld.shared.f32 	%f54, [%r61+28];
	add.f32 	%f67, %f67, %f54;
$L__BB1_42:
	add.s32 	%r144, %r144, 8;
	setp.ne.s32 	%p43, %r144, %r146;
	@%p43 bra 	$L__BB1_26;
$L__BB1_43:
	setp.eq.s32 	%p44, %r56, 0;
	@%p44 bra 	$L__BB1_64;
	and.b32  	%r64, %r77, 3;
	setp.lt.u32 	%p45, %r56, 4;
	@%p45 bra 	$L__BB1_54;
	add.s32 	%r65, %r146, %r4;
	setp.ge.u32 	%p46, %r65, %r6;
	add.s32 	%r66, %r65, %r3;
	setp.ge.s32 	%p47, %r66, %r76;
	shl.b32 	%r112, %r65, 2;
	mov.u32 	%r113, cache;
	add.s32 	%r67, %r113, %r112;
	or.pred  	%p48, %p46, %p47;
	@%p48 bra 	$L__BB1_47;
	ld.shared.f32 	%f56, [%r67];
	add.f32 	%f67, %f67, %f56;
$L__BB1_47:
	add.s32 	%r114, %r65, 1;
	setp.ge.u32 	%p49, %r114, %r6;
	add.s32 	%r115, %r66, 1;
	setp.ge.s32 	%p50, %r115, %r76;
	or.pred  	%p51, %p49, %p50;
	@%p51 bra 	$L__BB1_49;
	ld.shared.f32 	%f57, [%r67+4];
	add.f32 	%f67, %f67, %f57;
$L__BB1_49:
	add.s32 	%r116, %r65, 2;
	setp.ge.u32 	%p52, %r116, %r6;
	add.s32 	%r117, %r66, 2;
	setp.ge.s32 	%p53, %r117, %r76;
	or.pred  	%p54, %p52, %p53;
	@%p54 bra 	$L__BB1_51;
	ld.shared.f32 	%f58, [%r67+8];
	add.f32 	%f67, %f67, %f58;
$L__BB1_51:
	add.s32 	%r118, %r65, 3;
	setp.ge.u32 	%p55, %r118, %r6;
	add.s32 	%r119, %r66, 3;
	setp.ge.s32 	%p56, %r119, %r76;
	or.pred  	%p57, %p55, %p56;
	@%p57 bra 	$L__BB1_53;
	ld.shared.f32 	%f59, [%r67+12];
	add.f32 	%f67, %f67, %f59;
$L__BB1_53:
	add.s32 	%r146, %r146, 4;
$L__BB1_54:
	setp.eq.s32 	%p58, %r64, 0;
	@%p58 bra 	$L__BB1_64;
	setp.eq.s32 	%p59, %r64, 1;
	@%p59 bra 	$L__BB1_61;
	add.s32 	%r70, %r146, %r4;
	setp.ge.u32 	%p60, %r70, %r6;
	add.s32 	%r71, %r70, %r3;
	setp.ge.s32 	%p61, %r71, %r76;
	shl.b32 	%r120, %r70, 2;
	mov.u32 	%r121, cache;
	add.s32 	%r72, %r121, %r120;
	or.pred  	%p62, %p60, %p61;
	@%p62 bra 	$L__BB1_58;
	ld.shared.f32 	%f61, [%r72];
	add.f32 	%f67, %f67, %f61;
$L__BB1_58:
	add.s32 	%r122, %r70, 1;
	setp.ge.u32 	%p63, %r122, %r6;
	add.s32 	%r123, %r71, 1;
	setp.ge.s32 	%p64, %r123, %r76;
	or.pred  	%p65, %p63, %p64;
	@%p65 bra 	$L__BB1_60;
	ld.shared.f32 	%f62, [%r72+4];
	add.f32 	%f67, %f67, %f62;
$L__BB1_60:
	add.s32 	%r146, %r146, 2;
$L__BB1_61:
	and.b32  	%r124, %r77, 1;
	setp.eq.b32 	%p66, %r124, 1;
	not.pred 	%p67, %p66;
	@%p67 bra 	$L__BB1_64;
	add.s32 	%r75, %r146, %r4;
	setp.ge.u32 	%p68, %r75, %r6;
	add.s32 	%r125, %r75, %r3;
	setp.ge.s32 	%p69, %r125, %r76;
	or.pred  	%p70, %p68, %p69;
	@%p70 bra 	$L__BB1_64;
	shl.b32 	%r126, %r75, 2;
	mov.u32 	%r127, cache;
	add.s32 	%r128, %r127, %r126;
	ld.shared.f32 	%f63, [%r128];
	add.f32 	%f67, %f67, %f63;
$L__BB1_64:
	cvt.rn.f32.s32 	%f64, %r77;
	div.rn.f32 	%f65, %f67, %f64;
	cvta.to.global.u64 	%rd14, %rd2;
	mul.wide.s32 	%rd15, %r5, 4;
	add.s64 	%rd16, %rd14, %rd15;
	st.global.f32 	[%rd16], %f65;
$L__BB1_65:
	ret;

}


// ===== COMPILED SASS (sm_100) =====

	.target	sm_100

	.elftype	@"ET_EXEC"


//--------------------- .note.nv.tkinfo           --------------------------
	.section	.note.nv.tkinfo,"",@"SHT_NOTE"
	.sectionflags	@"SHF_NOTE_NV_TKINFO"
	.tkinfo
        /*0018*/ 	.word	0x00000002
        /*0030*/ 	.string	""
        /*0030*/ 	.string	"ptxas"
        /*0030*/ 	.string	"Cuda compilation tools, release 13.0, V13.0.88"
        /*0030*/ 	.string	"Build cuda_13.0.r13.0/compiler.36424714_0"
        /*0030*/ 	.string	"-arch sm_100 -m 64 "



//--------------------- .note.nv.cuinfo           --------------------------
	.section	.note.nv.cuinfo,"",@"SHT_NOTE"
	.sectionflags	@"SHF_NOTE_NV_CUINFO"
        /*0018*/ 	.short	0x0002
        /*001a*/ 	.short	0x0064
        /*001c*/ 	.short	0x0082
	.zero		2


//--------------------- .nv.info                  --------------------------
	.section	.nv.info,"",@"SHT_CUDA_INFO"
	.align	4


	//----- nvinfo : EIATTR_REGCOUNT
	.align		4
        /*0000*/ 	.byte	0x04, 0x2f
        /*0002*/ 	.short	(.L_1 - .L_0)
	.align		4
.L_0:
        /*0004*/ 	.word	index@(_Z25DeviceCalculateSMA_GlobalPfiS_ii)
        /*0008*/ 	.word	0x0000001f


	//----- nvinfo : EIATTR_FRAME_SIZE
	.align		4
.L_1:
        /*000c*/ 	.byte	0x04, 0x11
        /*000e*/ 	.short	(.L_3 - .L_2)
	.align		4
.L_2:
        /*0010*/ 	.word	index@($__internal_1_$__cuda_sm3x_div_rn_noftz_f32_slowpath)
        /*0014*/ 	.word	0x00000000


	//----- nvinfo : EIATTR_FRAME_SIZE
	.align		4
.L_3:
        /*0018*/ 	.byte	0x04, 0x11
        /*001a*/ 	.short	(.L_5 - .L_4)
	.align		4
.L_4:
        /*001c*/ 	.word	index@(_Z25DeviceCalculateSMA_GlobalPfiS_ii)
        /*0020*/ 	.word	0x00000000


	//----- nvinfo : EIATTR_REGCOUNT
	.align		4
.L_5:
        /*0024*/ 	.byte	0x04, 0x2f
        /*0026*/ 	.short	(.L_7 - .L_6)
	.align		4
.L_6:
        /*0028*/ 	.word	index@(_Z25DeviceCalculateSMA_SharedPfiS_ii)
        /*002c*/ 	.word	0x0000001e


	//----- nvinfo : EIATTR_FRAME_SIZE
	.align		4
.L_7:
        /*0030*/ 	.byte	0x04, 0x11
        /*0032*/ 	.short	(.L_9 - .L_8)
	.align		4
.L_8:
        /*0034*/ 	.word	index@($__internal_0_$__cuda_sm3x_div_rn_noftz_f32_slowpath)
        /*0038*/ 	.word	0x00000000


	//----- nvinfo : EIATTR_FRAME_SIZE
	.align		4
.L_9:
        /*003c*/ 	.byte	0x04, 0x11
        /*003e*/ 	.short	(.L_11 - .L_10)
	.align		4
.L_10:
        /*0040*/ 	.word	index@(_Z25DeviceCalculateSMA_SharedPfiS_ii)
        /*0044*/ 	.word	0x00000000


	//----- nvinfo : EIATTR_MIN_STACK_SIZE
	.align		4
.L_11:
        /*0048*/ 	.byte	0x04, 0x12
        /*004a*/ 	.short	(.L_13 - .L_12)
	.align		4
.L_12:
        /*004c*/ 	.word	index@(_Z25DeviceCalculateSMA_SharedPfiS_ii)
        /*0050*/ 	.word	0x00000000


	//----- nvinfo : EIATTR_MIN_STACK_SIZE
	.align		4
.L_13:
        /*0054*/ 	.byte	0x04, 0x12
        /*0056*/ 	.short	(.L_15 - .L_14)
	.align		4
.L_14:
        /*0058*/ 	.word	index@(_Z25DeviceCalculateSMA_GlobalPfiS_ii)
        /*005c*/ 	.word	0x00000000
.L_15:


//--------------------- .nv.compat                --------------------------
	.section	.nv.compat,"",@"SHT_CUDA_COMPAT_INFO"
	.align	4
        /*0000*/ 	.byte	0x02, 0x09, 0x00, 0x00, 0x02, 0x02, 0x01, 0x00, 0x02, 0x05, 0x05, 0x00, 0x03, 0x07, 0x01, 0x01
        /*0010*/ 	.byte	0x02, 0x03, 0x00, 0x00, 0x02, 0x06, 0x01, 0x00, 0x04, 0x0b, 0x08, 0x00, 0x01, 0x00, 0x00, 0x00
        /*0020*/ 	.byte	0x00, 0x00, 0x00, 0x00


//--------------------- .nv.info._Z25DeviceCalculateSMA_SharedPfiS_ii --------------------------
	.section	.nv.info._Z25DeviceCalculateSMA_SharedPfiS_ii,"",@"SHT_CUDA_INFO"
	.sectionflags	@""
	.align	4


	//----- nvinfo : EIATTR_CUDA_API_VERSION
	.align		4
        /*0000*/ 	.byte	0x04, 0x37
        /*0002*/ 	.short	(.L_17 - .L_16)
.L_16:
        /*0004*/ 	.word	0x00000082


	//----- nvinfo : EIATTR_KPARAM_INFO
	.align		4
.L_17:
        /*0008*/ 	.byte	0x04, 0x17
        /*000a*/ 	.short	(.L_19 - .L_18)
.L_18:
        /*000c*/ 	.word	0x00000000
        /*0010*/ 	.short	0x0004
        /*0012*/ 	.short	0x001c
        /*0014*/ 	.byte	0x00, 0xf0, 0x11, 0x00


	//----- nvinfo : EIATTR_KPARAM_INFO
	.align		4
.L_19:
        /*0018*/ 	.byte	0x04, 0x17
        /*001a*/ 	.short	(.L_21 - .L_20)
.L_20:
        /*001c*/ 	.word	0x00000000
        /*0020*/ 	.short	0x0003
        /*0022*/ 	.short	0x0018
        /*0024*/ 	.byte	0x00, 0xf0, 0x11, 0x00


	//----- nvinfo : EIATTR_KPARAM_INFO
	.align		4
.L_21:
        /*0028*/ 	.byte	0x04, 0x17
        /*002a*/ 	.short	(.L_23 - .L_22)
.L_22:
        /*002c*/ 	.word	0x00000000
        /*0030*/ 	.short	0x0002
        /*0032*/ 	.short	0x0010
        /*0034*/ 	.byte	0x00, 0xf5, 0x21, 0x00


	//----- nvinfo : EIATTR_KPARAM_INFO
	.align		4
.L_23:
        /*0038*/ 	.byte	0x04, 0x17
        /*003a*/ 	.short	(.L_25 - .L_24)
.L_24:
        /*003c*/ 	.word	0x00000000
        /*0040*/ 	.short	0x0001
        /*0042*/ 	.short	0x0008
        /*0044*/ 	.byte	0x00, 0xf0, 0x11, 0x00


	//----- nvinfo : EIATTR_KPARAM_INFO
	.align		4
.L_25:
        /*0048*/ 	.byte	0x04, 0x17
        /*004a*/ 	.short	(.L_27 - .L_26)
.L_26:
        /*004c*/ 	.word	0x00000000
        /*0050*/ 	.short	0x0000
        /*0052*/ 	.short	0x0000
        /*0054*/ 	.byte	0x00, 0xf5, 0x21, 0x00


	//----- nvinfo : EIATTR_SPARSE_MMA_MASK
	.align		4
.L_27:
        /*0058*/ 	.byte	0x03, 0x50
        /*005a*/ 	.short	0x0000


	//----- nvinfo : EIATTR_MAXREG_COUNT
	.align		4
        /*005c*/ 	.byte	0x03, 0x1b
        /*005e*/ 	.short	0x00ff


	//----- nvinfo : EIATTR_NUM_BARRIERS
	.align		4
        /*0060*/ 	.byte	0x02, 0x4c
        /*0062*/ 	.byte	0x01
	.zero		1


	//----- nvinfo : EIATTR_MERCURY_ISA_VERSION
	.align		4
        /*0064*/ 	.byte	0x03, 0x5f
        /*0066*/ 	.short	0x0101


	//----- nvinfo : EIATTR_VRC_CTA_INIT_COUNT
	.align		4
        /*0068*/ 	.byte	0x02, 0x4a
	.zero		1
	.zero		1


	//----- nvinfo : EIATTR_EXIT_INSTR_OFFSETS
	.align		4
        /*006c*/ 	.byte	0x04, 0x1c
        /*006e*/ 	.short	(.L_29 - .L_28)


	//   ....[0]....
.L_28:
        /*0070*/ 	.word	0x00000080


	//   ....[1]....
        /*0074*/ 	.word	0x00001150


	//----- nvinfo : EIATTR_CRS_STACK_SIZE
	.align		4
.L_29:
        /*0078*/ 	.byte	0x04, 0x1e
        /*007a*/ 	.short	(.L_31 - .L_30)
.L_30:
        /*007c*/ 	.word	0x00000000


	//----- nvinfo : EIATTR_CBANK_PARAM_SIZE
	.align		4
.L_31:
        /*0080*/ 	.byte	0x03, 0x19
        /*0082*/ 	.short	0x0020


	//----- nvinfo : EIATTR_PARAM_CBANK
	.align		4
        /*0084*/ 	.byte	0x04, 0x0a
        /*0086*/ 	.short	(.L_33 - .L_32)
	.align		4
.L_32:
        /*0088*/ 	.word	index@(.nv.constant0._Z25DeviceCalculateSMA_SharedPfiS_ii)
        /*008c*/ 	.short	0x0380
        /*008e*/ 	.short	0x0020


	//----- nvinfo : EIATTR_SW_WAR
	.align		4
.L_33:
        /*0090*/ 	.byte	0x04, 0x36
        /*0092*/ 	.short	(.L_35 - .L_34)
.L_34:
        /*0094*/ 	.word	0x00000008
.L_35:


//--------------------- .nv.info._Z25DeviceCalculateSMA_GlobalPfiS_ii --------------------------
	.section	.nv.info._Z25DeviceCalculateSMA_GlobalPfiS_ii,"",@"SHT_CUDA_INFO"
	.sectionflags	@""
	.align	4


	//----- nvinfo : EIATTR_CUDA_API_VERSION
	.align		4
        /*0000*/ 	.byte	0x04, 0x37
        /*0002*/ 	.short	(.L_37 - .L_36)
.L_36:
        /*0004*/ 	.word	0x00000082


	//----- nvinfo : EIATTR_KPARAM_INFO
	.align		4
.L_37:
        /*0008*/ 	.byte	0x04, 0x17
        /*000a*/ 	.short	(.L_39 - .L_38)
.L_38:
        /*000c*/ 	.word	0x00000000
        /*0010*/ 	.short	0x0004
        /*0012*/ 	.short	0x001c
        /*0014*/ 	.byte	0x00, 0xf0, 0x11, 0x00


	//----- nvinfo : EIATTR_KPARAM_INFO
	.align		4
.L_39:
        /*0018*/ 	.byte	0x04, 0x17
        /*001a*/ 	.short	(.L_41 - .L_40)
.L_40:
        /*001c*/ 	.word	0x00000000
        /*0020*/ 	.short	0x0003
        /*0022*/ 	.short	0x0018
        /*0024*/ 	.byte	0x00, 0xf0, 0x11, 0x00


	//----- nvinfo : EIATTR_KPARAM_INFO
	.align		4
.L_41:
        /*0028*/ 	.byte	0x04, 0x17
        /*002a*/ 	.short	(.L_43 - .L_42)
.L_42:
        /*002c*/ 	.word	0x00000000
        /*0030*/ 	.short	0x0002
        /*0032*/ 	.short	0x0010
        /*0034*/ 	.byte	0x00, 0xf5, 0x21, 0x00


	//----- nvinfo : EIATTR_KPARAM_INFO
	.align		4
.L_43:
        /*0038*/ 	.byte	0x04, 0x17
        /*003a*/ 	.short	(.L_45 - .L_44)
.L_44:
        /*003c*/ 	.word	0x00000000
        /*0040*/ 	.short	0x0001
        /*0042*/ 	.short	0x0008
        /*0044*/ 	.byte	0x00, 0xf0, 0x11, 0x00


	//----- nvinfo : EIATTR_KPARAM_INFO
	.align		4
.L_45:
        /*0048*/ 	.byte	0x04, 0x17
        /*004a*/ 	.short	(.L_47 - .L_46)
.L_46:
        /*004c*/ 	.word	0x00000000
        /*0050*/ 	.short	0x0000
        /*0052*/ 	.short	0x0000
        /*0054*/ 	.byte	0x00, 0xf5, 0x21, 0x00


	//----- nvinfo : EIATTR_SPARSE_MMA_MASK
	.align		4
.L_47:
        /*0058*/ 	.byte	0x03, 0x50
        /*005a*/ 	.short	0x0000


	//----- nvinfo : EIATTR_MAXREG_COUNT
	.align		4
        /*005c*/ 	.byte	0x03, 0x1b
        /*005e*/ 	.short	0x00ff


	//----- nvinfo : EIATTR_MERCURY_ISA_VERSION
	.align		4
        /*0060*/ 	.byte	0x03, 0x5f
        /*0062*/ 	.short	0x0101


	//----- nvinfo : EIATTR_VRC_CTA_INIT_COUNT
	.align		4
        /*0064*/ 	.byte	0x02, 0x4a
	.zero		1
	.zero		1


	//----- nvinfo : EIATTR_EXIT_INSTR_OFFSETS
	.align		4
        /*0068*/ 	.byte	0x04, 0x1c
        /*006a*/ 	.short	(.L_49 - .L_48)


	//   ....[0]....
.L_48:
        /*006c*/ 	.word	0x00000080


	//   ....[1]....
        /*0070*/ 	.word	0x00000890


	//----- nvinfo : EIATTR_CRS_STACK_SIZE
	.align		4
.L_49:
        /*0074*/ 	.byte	0x04, 0x1e
        /*0076*/ 	.short	(.L_51 - .L_50)
.L_50:
        /*0078*/ 	.word	0x00000000


	//----- nvinfo : EIATTR_CBANK_PARAM_SIZE
	.align		4
.L_51:
        /*007c*/ 	.byte	0x03, 0x19
        /*007e*/ 	.short	0x0020


	//----- nvinfo : EIATTR_PARAM_CBANK
	.align		4
        /*0080*/ 	.byte	0x04, 0x0a
        /*0082*/ 	.short	(.L_53 - .L_52)
	.align		4
.L_52:
        /*0084*/ 	.word	index@(.nv.constant0._Z25DeviceCalculateSMA_GlobalPfiS_ii)
        /*0088*/ 	.short	0x0380
        /*008a*/ 	.short	0x0020


	//----- nvinfo : EIATTR_SW_WAR
	.align		4
.L_53:
        /*008c*/ 	.byte	0x04, 0x36
        /*008e*/ 	.short	(.L_55 - .L_54)
.L_54:
        /*0090*/ 	.word	0x00000008
.L_55:


//--------------------- .nv.callgraph             --------------------------
	.section	.nv.callgraph,"",@"SHT_CUDA_CALLGRAPH"
	.align	4
	.sectionentsize	8
	.align		4
        /*0000*/ 	.word	0x00000000
	.align		4
        /*0004*/ 	.word	0xffffffff
	.align		4
        /*0008*/ 	.word	0x00000000
	.align		4
        /*000c*/ 	.word	0xfffffffe
	.align		4
        /*0010*/ 	.word	0x00000000
	.align		4
        /*0014*/ 	.word	0xfffffffd
	.align		4
        /*0018*/ 	.word	0x00000000
	.align		4
        /*001c*/ 	.word	0xfffffffc


//--------------------- .text._Z25DeviceCalculateSMA_SharedPfiS_ii --------------------------
	.section	.text._Z25DeviceCalculateSMA_SharedPfiS_ii,"ax",@progbits
	.align	128
        .global         _Z25DeviceCalculateSMA_SharedPfiS_ii
        .type           _Z25DeviceCalculateSMA_SharedPfiS_ii,@function
        .size           _Z25DeviceCalculateSMA_SharedPfiS_ii,(.L_x_43 - _Z25DeviceCalculateSMA_SharedPfiS_ii)
        .other          _Z25DeviceCalculateSMA_SharedPfiS_ii,@"STO_CUDA_ENTRY STV_DEFAULT"
_Z25DeviceCalculateSMA_SharedPfiS_ii:
.text._Z25DeviceCalculateSMA_SharedPfiS_ii:
[----:B------:R-:W-:Y:S01]  /*0000*/  LDC R1, c[0x0][0x37c] ;  /* 0x0000df00ff017b82 */ /* 0x000fe20000000800 */
[----:B------:R-:W0:Y:S07]  /*0010*/  S2R R0, SR_TID.X ;  /* 0x0000000000007919 */ /* 0x000e2e0000002100 */
[----:B------:R-:W1:Y:S01]  /*0020*/  S2UR UR12, SR_CTAID.X ;  /* 0x00000000000c79c3 */ /* 0x000e620000002500 */
[----:B------:R-:W1:Y:S01]  /*0030*/  LDCU UR11, c[0x0][0x360] ;  /* 0x00006c00ff0b77ac */ /* 0x000e620008000800 */
[----:B------:R-:W2:Y:S01]  /*0040*/  LDCU UR6, c[0x0][0x388] ;  /* 0x00007100ff0677ac */ /* 0x000ea20008000800 */
[----:B-1----:R-:W-:-:S06]  /*0050*/  UIMAD UR9, UR11, UR12, URZ ;  /* 0x0000000c0b0972a4 */ /* 0x002fcc000f8e02ff */
[----:B0-----:R-:W-:-:S05]  /*0060*/  VIADD R2, R0, UR9 ;  /* 0x0000000900027c36 */ /* 0x001fca0008000000 */
[----:B--2---:R-:W-:-:S13]  /*0070*/  ISETP.GE.AND P0, PT, R2, UR6, PT ;  /* 0x0000000602007c0c */ /* 0x004fda000bf06270 */
[----:B------:R-:W-:Y:S05]  /*0080*/  @P0 EXIT ;  /* 0x000000000000094d */ /* 0x000fea0003800000 */
[----:B------:R-:W0:Y:S01]  /*0090*/  I2F.U32.RP R6, UR11 ;  /* 0x0000000b00067d06 */ /* 0x000e220008209000 */
[----:B------:R-:W1:Y:S01]  /*00a0*/  LDC R3, c[0x0][0x39c] ;  /* 0x0000e700ff037b82 */ /* 0x000e620000000800 */
[----:B------:R-:W-:Y:S01]  /*00b0*/  ISETP.NE.U32.AND P2, PT, RZ, UR11, PT ;  /* 0x0000000bff007c0c */ /* 0x000fe2000bf45070 */
[----:B------:R-:W2:Y:S05]  /*00c0*/  LDCU.64 UR14, c[0x0][0x358] ;  /* 0x00006b00ff0e77ac */ /* 0x000eaa0008000a00 */
[----:B0-----:R-:W0:Y:S01]  /*00d0*/  MUFU.RCP R6, R6 ;  /* 0x0000000600067308 */ /* 0x001e220000001000 */
[----:B-1----:R-:W-:Y:S02]  /*00e0*/  VIADD R3, R3, UR11 ;  /* 0x0000000b03037c36 */ /* 0x002fe40008000000 */
[----:B0-----:R-:W-:-:S05]  /*00f0*/  VIADD R4, R6, 0xffffffe ;  /* 0x0ffffffe06047836 */ /* 0x001fca0000000000 */
[----:B------:R0:W1:Y:S02]  /*0100*/  F2I.FTZ.U32.TRUNC.NTZ R5, R4 ;  /* 0x0000000400057305 */ /* 0x000064000021f000 */
[----:B0-----:R-:W-:Y:S02]  /*0110*/  IMAD.MOV.U32 R4, RZ, RZ, RZ ;  /* 0x000000ffff047224 */ /* 0x001fe400078e00ff */
[----:B-1----:R-:W-:-:S04]  /*0120*/  IMAD.MOV R7, RZ, RZ, -R5 ;  /* 0x000000ffff077224 */ /* 0x002fc800078e0a05 */
[----:B------:R-:W-:-:S04]  /*0130*/  IMAD R7, R7, UR11, RZ ;  /* 0x0000000b07077c24 */ /* 0x000fc8000f8e02ff */
[----:B------:R-:W-:-:S06]  /*0140*/  IMAD.HI.U32 R8, R5, R7, R4 ;  /* 0x0000000705087227 */ /* 0x000fcc00078e0004 */
[----:B------:R-:W-:-:S05]  /*0150*/  IMAD.HI.U32 R8, R8, R3, RZ ;  /* 0x0000000308087227 */ /* 0x000fca00078e00ff */
[----:B------:R-:W-:-:S05]  /*0160*/  IADD3 R6, PT, PT, -R8, RZ, RZ ;  /* 0x000000ff08067210 */ /* 0x000fca0007ffe1ff */
[----:B------:R-:W-:-:S05]  /*0170*/  IMAD R5, R6, UR11, R3 ;  /* 0x0000000b06057c24 */ /* 0x000fca000f8e0203 */
[----:B------:R-:W-:-:S13]  /*0180*/  ISETP.GE.U32.AND P0, PT, R5, UR11, PT ;  /* 0x0000000b05007c0c */ /* 0x000fda000bf06070 */
[----:B------:R-:W-:Y:S02]  /*0190*/  @P0 VIADD R5, R5, -UR11 ;  /* 0x8000000b05050c36 */ /* 0x000fe40008000000 */
[----:B------:R-:W-:-:S03]  /*01a0*/  @P0 VIADD R8, R8, 0x1 ;  /* 0x0000000108080836 */ /* 0x000fc60000000000 */
[----:B------:R-:W-:-:S13]  /*01b0*/  ISETP.GE.U32.AND P1, PT, R5, UR11, PT ;  /* 0x0000000b05007c0c */ /* 0x000fda000bf26070 */
[----:B------:R-:W-:Y:S01]  /*01c0*/  @P1 VIADD R8, R8, 0x1 ;  /* 0x0000000108081836 */ /* 0x000fe20000000000 */
[----:B------:R-:W-:-:S05]  /*01d0*/  @!P2 LOP3.LUT R8, RZ, UR11, RZ, 0x33, !PT ;  /* 0x0000000bff08ac12 */ /* 0x000fca000f8e33ff */
[----:B------:R-:W-:-:S05]  /*01e0*/  VIADD R6, R8, 0x1 ;  /* 0x0000000108067836 */ /* 0x000fca0000000000 */
[----:B------:R-:W-:-:S13]  /*01f0*/  ISETP.NE.AND P0, PT, R6, RZ, PT ;  /* 0x000000ff0600720c */ /* 0x000fda0003f05270 */
[----:B--2---:R-:W-:Y:S05]  /*0200*/  @!P0 BRA `(.L_x_0) ;  /* 0x0000000400588947 */ /* 0x004fea0003800000 */
[----:B------:R-:W-:Y:S01]  /*0210*/  ISETP.GE.U32.AND P0, PT, R8, 0x3, PT ;  /* 0x000000030800780c */ /* 0x000fe20003f06070 */
[----:B------:R-:W-:Y:S01]  /*0220*/  HFMA2 R5, -RZ, RZ, 0, 0 ;  /* 0x00000000ff057431 */ /* 0x000fe200000001ff */
[----:B------:R-:W-:-:S04]  /*0230*/  LOP3.LUT R4, R6, 0x3, RZ, 0xc0, !PT ;  /* 0x0000000306047812 */ /* 0x000fc800078ec0ff */
[----:B------:R-:W-:-:S07]  /*0240*/  ISETP.NE.AND P4, PT, R4, RZ, PT ;  /* 0x000000ff0400720c */ /* 0x000fce0003f85270 */
[----:B------:R-:W-:Y:S06]  /*0250*/  @!P0 BRA `(.L_x_1) ;  /* 0x0000000000e88947 */ /* 0x000fec0003800000 */
[----:B------:R-:W0:Y:S01]  /*0260*/  LDC R7, c[0x0][0x360] ;  /* 0x0000d800ff077b82 */ /* 0x000e220000000800 */
[----:B------:R-:W-:Y:S01]  /*0270*/  UIMAD UR7, UR11, UR12, UR11 ;  /* 0x0000000c0b0772a4 */ /* 0x000fe2000f8e020b */
[----:B------:R-:W-:Y:S01]  /*0280*/  LOP3.LUT R5, R6, 0xfffffffc, RZ, 0xc0, !PT ;  /* 0xfffffffc06057812 */ /* 0x000fe200078ec0ff */
[----:B------:R-:W-:Y:S01]  /*0290*/  UIADD3 UR8, UPT, UPT, UR12, 0x2, URZ ;  /* 0x000000020c087890 */ /* 0x000fe2000fffe0ff */
[C---:B------:R-:W-:Y:S01]  /*02a0*/  IMAD.SHL.U32 R8, R0.reuse, 0x4, RZ ;  /* 0x0000000400087824 */ /* 0x040fe200078e00ff */
[----:B------:R-:W-:Y:S01]  /*02b0*/  UIADD3 UR10, UPT, UPT, UR12, 0x3, URZ ;  /* 0x000000030c0a7890 */ /* 0x000fe2000fffe0ff */
[C---:B------:R-:W-:Y:S01]  /*02c0*/  VIADD R10, R0.reuse, UR11 ;  /* 0x0000000b000a7c36 */ /* 0x040fe20008000000 */
[----:B------:R-:W-:Y:S01]  /*02d0*/  IADD3 R12, PT, PT, R0, UR7, RZ ;  /* 0x00000007000c7c10 */ /* 0x000fe2000fffe0ff */
[----:B------:R-:W1:Y:S01]  /*02e0*/  S2UR UR5, SR_CgaCtaId ;  /* 0x00000000000579c3 */ /* 0x000e620000008800 */
[----:B------:R-:W-:Y:S01]  /*02f0*/  IMAD.MOV.U32 R22, RZ, RZ, R0 ;  /* 0x000000ffff167224 */ /* 0x000fe200078e0000 */
[----:B------:R-:W-:Y:S01]  /*0300*/  UMOV UR4, 0x400 ;  /* 0x0000040000047882 */ /* 0x000fe20000000000 */
[----:B------:R-:W-:Y:S01]  /*0310*/  IMAD.MOV.U32 R23, RZ, RZ, R2 ;  /* 0x000000ffff177224 */ /* 0x000fe200078e0002 */
[----:B------:R-:W2:Y:S01]  /*0320*/  LDCU UR6, c[0x0][0x388] ;  /* 0x00007100ff0677ac */ /* 0x000ea20008000800 */
[----:B------:R-:W-:-:S02]  /*0330*/  IMAD.MOV R26, RZ, RZ, -R5 ;  /* 0x000000ffff1a7224 */ /* 0x000fc400078e0a05 */
[C-C-:B0-----:R-:W-:Y:S02]  /*0340*/  IMAD R9, R7.reuse, UR8, R0.reuse ;  /* 0x0000000807097c24 */ /* 0x141fe4000f8e0200 */
[C-C-:B------:R-:W-:Y:S02]  /*0350*/  IMAD R11, R7.reuse, UR10, R0.reuse ;  /* 0x0000000a070b7c24 */ /* 0x140fe4000f8e0200 */
[C---:B------:R-:W-:Y:S02]  /*0360*/  IMAD R6, R7.reuse, 0x2, R0 ;  /* 0x0000000207067824 */ /* 0x040fe400078e0200 */
[C---:B------:R-:W-:Y:S02]  /*0370*/  IMAD R13, R7.reuse, 0x8, R8 ;  /* 0x00000008070d7824 */ /* 0x040fe400078e0208 */
[C---:B------:R-:W-:Y:S01]  /*0380*/  IMAD R24, R7.reuse, 0x3, R0 ;  /* 0x0000000307187824 */ /* 0x040fe200078e0200 */
[----:B-1----:R-:W-:Y:S01]  /*0390*/  ULEA UR4, UR5, UR4, 0x18 ;  /* 0x0000000405047291 */ /* 0x002fe2000f8ec0ff */
[----:B--2---:R-:W-:-:S11]  /*03a0*/  IMAD R25, R7, 0xc, R8 ;  /* 0x0000000c07197824 */ /* 0x004fd600078e0208 */
.L_x_2:
[----:B------:R-:W-:Y:S02]  /*03b0*/  ISETP.GE.U32.AND P0, PT, R23, UR6, PT ;  /* 0x0000000617007c0c */ /* 0x000fe4000bf06070 */
[----:B------:R-:W-:Y:S02]  /*03c0*/  ISETP.GE.U32.AND P1, PT, R12, UR6, PT ;  /* 0x000000060c007c0c */ /* 0x000fe4000bf26070 */
[-C--:B------:R-:W-:Y:S02]  /*03d0*/  ISETP.GE.OR P0, PT, R22, R3.reuse, P0 ;  /* 0x000000031600720c */ /* 0x080fe40000706670 */
[----:B------:R-:W-:Y:S02]  /*03e0*/  ISETP.GE.U32.AND P2, PT, R9, UR6, PT ;  /* 0x0000000609007c0c */ /* 0x000fe4000bf46070 */
[----:B------:R-:W-:Y:S02]  /*03f0*/  ISETP.GE.U32.AND P3, PT, R11, UR6, PT ;  /* 0x000000060b007c0c */ /* 0x000fe4000bf66070 */
[----:B------:R-:W-:-:S02]  /*0400*/  ISETP.GE.OR P1, PT, R10, R3, P1 ;  /* 0x000000030a00720c */ /* 0x000fc40000f26670 */
[-C--:B------:R-:W-:Y:S02]  /*0410*/  ISETP.GE.OR P2, PT, R6, R3.reuse, P2 ;  /* 0x000000030600720c */ /* 0x080fe40001746670 */
[----:B------:R-:W-:-:S03]  /*0420*/  ISETP.GE.OR P3, PT, R24, R3, P3 ;  /* 0x000000031800720c */ /* 0x000fc60001f66670 */
[----:B0-----:R-:W0:Y:S08]  /*0430*/  @!P0 LDC.64 R14, c[0x0][0x380] ;  /* 0x0000e000ff0e8b82 */ /* 0x001e300000000a00 */
[----:B------:R-:W1:Y:S08]  /*0440*/  @!P1 LDC.64 R16, c[0x0][0x380] ;  /* 0x0000e000ff109b82 */ /* 0x000e700000000a00 */
[----:B------:R-:W2:Y:S08]  /*0450*/  @!P2 LDC.64 R18, c[0x0][0x380] ;  /* 0x0000e000ff12ab82 */ /* 0x000eb00000000a00 */
[----:B------:R-:W3:Y:S01]  /*0460*/  @!P3 LDC.64 R20, c[0x0][0x380] ;  /* 0x0000e000ff14bb82 */ /* 0x000ee20000000a00 */
[----:B0-----:R-:W-:-:S06]  /*0470*/  @!P0 IMAD.WIDE.U32 R14, R23, 0x4, R14 ;  /* 0x00000004170e8825 */ /* 0x001fcc00078e000e */
[----:B------:R-:W4:Y:S01]  /*0480*/  @!P0 LDG.E R15, desc[UR14][R14.64] ;  /* 0x0000000e0e0f8981 */ /* 0x000f22000c1e1900 */
[----:B-1----:R-:W-:-:S06]  /*0490*/  @!P1 IMAD.WIDE.U32 R16, R12, 0x4, R16 ;  /* 0x000000040c109825 */ /* 0x002fcc00078e0010 */
[----:B------:R-:W5:Y:S01]  /*04a0*/  @!P1 LDG.E R16, desc[UR14][R16.64] ;  /* 0x0000000e10109981 */ /* 0x000f62000c1e1900 */
[----:B--2---:R-:W-:-:S06]  /*04b0*/  @!P2 IMAD.WIDE.U32 R18, R9, 0x4, R18 ;  /* 0x000000040912a825 */ /* 0x004fcc00078e0012 */
[----:B------:R-:W2:Y:S01]  /*04c0*/  @!P2 LDG.E R18, desc[UR14][R18.64] ;  /* 0x0000000e1212a981 */ /* 0x000ea2000c1e1900 */
[----:B---3--:R-:W-:-:S06]  /*04d0*/  @!P3 IMAD.WIDE.U32 R20, R11, 0x4, R20 ;  /* 0x000000040b14b825 */ /* 0x008fcc00078e0014 */
[----:B------:R-:W3:Y:S01]  /*04e0*/  @!P3 LDG.E R20, desc[UR14][R20.64] ;  /* 0x0000000e1414b981 */ /* 0x000ee2000c1e1900 */
[----:B------:R-:W-:Y:S01]  /*04f0*/  IADD3 R26, PT, PT, R26, 0x4, RZ ;  /* 0x000000041a1a7810 */ /* 0x000fe20007ffe0ff */
[C---:B------:R-:W-:Y:S01]  /*0500*/  @!P1 IMAD R27, R7.reuse, 0x4, R8 ;  /* 0x00000004071b9824 */ /* 0x040fe200078e0208 */
[C---:B------:R-:W-:Y:S01]  /*0510*/  LEA R23, R7.reuse, R23, 0x2 ;  /* 0x0000001707177211 */ /* 0x040fe200078e10ff */
[C---:B------:R-:W-:Y:S02]  /*0520*/  IMAD R22, R7.reuse, 0x4, R22 ;  /* 0x0000000407167824 */ /* 0x040fe400078e0216 */
[C---:B------:R-:W-:Y:S02]  /*0530*/  IMAD R10, R7.reuse, 0x4, R10 ;  /* 0x00000004070a7824 */ /* 0x040fe400078e020a */
[C---:B------:R-:W-:Y:S02]  /*0540*/  IMAD R6, R7.reuse, 0x4, R6 ;  /* 0x0000000407067824 */ /* 0x040fe400078e0206 */
[----:B------:R-:W-:-:S02]  /*0550*/  IMAD R24, R7, 0x4, R24 ;  /* 0x0000000407187824 */ /* 0x000fc400078e0218 */
[C---:B------:R-:W-:Y:S02]  /*0560*/  IMAD R12, R7.reuse, 0x4, R12 ;  /* 0x00000004070c7824 */ /* 0x040fe400078e020c */
[C---:B------:R-:W-:Y:S02]  /*0570*/  IMAD R9, R7.reuse, 0x4, R9 ;  /* 0x0000000407097824 */ /* 0x040fe400078e0209 */
[----:B------:R-:W-:Y:S01]  /*0580*/  IMAD R11, R7, 0x4, R11 ;  /* 0x00000004070b7824 */ /* 0x000fe200078e020b */
[----:B----4-:R0:W-:Y:S01]  /*0590*/  @!P0 STS [R8+UR4], R15 ;  /* 0x0000000f08008988 */ /* 0x0101e20008000804 */
[----:B------:R-:W-:-:S03]  /*05a0*/  ISETP.NE.AND P0, PT, R26, RZ, PT ;  /* 0x000000ff1a00720c */ /* 0x000fc60003f05270 */
[----:B-----5:R0:W-:Y:S04]  /*05b0*/  @!P1 STS [R27+UR4], R16 ;  /* 0x000000101b009988 */ /* 0x0201e80008000804 */
[----:B--2---:R0:W-:Y:S04]  /*05c0*/  @!P2 STS [R13+UR4], R18 ;  /* 0x000000120d00a988 */ /* 0x0041e80008000804 */
[----:B---3--:R0:W-:Y:S01]  /*05d0*/  @!P3 STS [R25+UR4], R20 ;  /* 0x000000141900b988 */ /* 0x0081e20008000804 */
[----:B------:R-:W-:Y:S01]  /*05e0*/  ULEA UR4, UR11, UR4, 0x4 ;  /* 0x000000040b047291 */ /* 0x000fe2000f8e20ff */
[----:B------:R-:W-:Y:S11]  /*05f0*/  @P0 BRA `(.L_x_2) ;  /* 0xfffffffc006c0947 */ /* 0x000ff6000383ffff */
.L_x_1:
[----:B------:R-:W-:Y:S05]  /*0600*/  @!P4 BRA `(.L_x_0) ;  /* 0x000000000058c947 */ /* 0x000fea0003800000 */
[----:B------:R-:W1:Y:S01]  /*0610*/  S2UR UR5, SR_CgaCtaId ;  /* 0x00000000000579c3 */ /* 0x000e620000008800 */
[----:B------:R-:W-:Y:S01]  /*0620*/  UMOV UR4, 0x400 ;  /* 0x0000040000047882 */ /* 0x000fe20000000000 */
[C-C-:B------:R-:W-:Y:S01]  /*0630*/  IMAD R6, R5.reuse, UR11, R0.reuse ;  /* 0x0000000b05067c24 */ /* 0x140fe2000f8e0200 */
[----:B------:R-:W-:Y:S01]  /*0640*/  IADD3 R9, PT, PT, -R4, RZ, RZ ;  /* 0x000000ff04097210 */ /* 0x000fe20007ffe1ff */
[----:B------:R-:W-:Y:S01]  /*0650*/  VIADD R7, R5, UR12 ;  /* 0x0000000c05077c36 */ /* 0x000fe20008000000 */
[----:B------:R-:W2:Y:S03]  /*0660*/  LDCU UR6, c[0x0][0x388] ;  /* 0x00007100ff0677ac */ /* 0x000ea60008000800 */
[----:B------:R-:W-:Y:S01]  /*0670*/  IMAD R7, R7, UR11, R0 ;  /* 0x0000000b07077c24 */ /* 0x000fe2000f8e0200 */
[----:B-1----:R-:W-:-:S06]  /*0680*/  ULEA UR4, UR5, UR4, 0x18 ;  /* 0x0000000405047291 */ /* 0x002fcc000f8ec0ff */
[----:B0-2---:R-:W-:-:S07]  /*0690*/  LEA R8, R6, UR4, 0x2 ;  /* 0x0000000406087c11 */ /* 0x005fce000f8e10ff */
.L_x_3:
[----:B------:R-:W-:-:S04]  /*06a0*/  ISETP.GE.U32.AND P0, PT, R7, UR6, PT ;  /* 0x0000000607007c0c */ /* 0x000fc8000bf06070 */
[----:B------:R-:W-:-:S13]  /*06b0*/  ISETP.GE.OR P0, PT, R6, R3, P0 ;  /* 0x000000030600720c */ /* 0x000fda0000706670 */
[----:B------:R-:W0:Y:S02]  /*06c0*/  @!P0 LDC.64 R4, c[0x0][0x380] ;  /* 0x0000e000ff048b82 */ /* 0x000e240000000a00 */
[----:B0-----:R-:W-:-:S06]  /*06d0*/  @!P0 IMAD.WIDE.U32 R4, R7, 0x4, R4 ;  /* 0x0000000407048825 */ /* 0x001fcc00078e0004 */
[----:B------:R-:W2:Y:S01]  /*06e0*/  @!P0 LDG.E R5, desc[UR14][R4.64] ;  /* 0x0000000e04058981 */ /* 0x000ea2000c1e1900 */
[----:B------:R-:W0:Y:S01]  /*06f0*/  LDC R11, c[0x0][0x360] ;  /* 0x0000d800ff0b7b82 */ /* 0x000e220000000800 */
[----:B------:R-:W-:Y:S02]  /*0700*/  VIADD R9, R9, 0x1 ;  /* 0x0000000109097836 */ /* 0x000fe40000000000 */
[----:B------:R-:W-:Y:S02]  /*0710*/  VIADD R6, R6, UR11 ;  /* 0x0000000b06067c36 */ /* 0x000fe40008000000 */
[----:B------:R-:W-:Y:S01]  /*0720*/  VIADD R7, R7, UR11 ;  /* 0x0000000b07077c36 */ /* 0x000fe20008000000 */
[----:B--2---:R0:W-:Y:S01]  /*0730*/  @!P0 STS [R8], R5 ;  /* 0x0000000508008388 */ /* 0x0041e20000000800 */
[----:B------:R-:W-:Y:S01]  /*0740*/  ISETP.NE.AND P0, PT, R9, RZ, PT ;  /* 0x000000ff0900720c */ /* 0x000fe20003f05270 */
[----:B0-----:R-:W-:-:S12]  /*0750*/  IMAD R8, R11, 0x4, R8 ;  /* 0x000000040b087824 */ /* 0x001fd800078e0208 */
[----:B------:R-:W-:Y:S05]  /*0760*/  @P0 BRA `(.L_x_3) ;  /* 0xfffffffc00cc0947 */ /* 0x000fea000383ffff */
.L_x_0:
[----:B------:R-:W1:Y:S01]  /*0770*/  LDCU UR5, c[0x0][0x39c] ;  /* 0x00007380ff0577ac */ /* 0x000e620008000800 */
[----:B------:R-:W-:Y:S01]  /*0780*/  MOV R5, RZ ;  /* 0x000000ff00057202 */ /* 0x000fe20000000f00 */
[----:B-1----:R-:W-:Y:S01]  /*0790*/  UISETP.GE.AND UP0, UPT, UR5, 0x1, UPT ;  /* 0x000000010500788c */ /* 0x002fe2000bf06270 */
[----:B------:R-:W-:Y:S08]  /*07a0*/  BAR.SYNC.DEFER_BLOCKING 0x0 ;  /* 0x0000000000007b1d */ /* 0x000ff00000010000 */
[----:B------:R-:W-:Y:S05]  /*07b0*/  BRA.U !UP0, `(.L_x_4) ;  /* 0x0000000908187547 */ /* 0x000fea000b800000 */
[----:B------:R-:W-:Y:S01]  /*07c0*/  UISETP.GE.U32.AND UP1, UPT, UR5, 0x8, UPT ;  /* 0x000000080500788c */ /* 0x000fe2000bf26070 */
[----:B------:R-:W-:Y:S01]  /*07d0*/  IMAD.MOV.U32 R5, RZ, RZ, RZ ;  /* 0x000000ffff057224 */ /* 0x000fe200078e00ff */
[----:B------:R-:W-:Y:S01]  /*07e0*/  ULOP3.LUT UR10, UR5, 0x7, URZ, 0xc0, !UPT ;  /* 0x00000007050a7892 */ /* 0x000fe2000f8ec0ff */
[----:B------:R-:W-:-:S03]  /*07f0*/  UMOV UR4, URZ ;  /* 0x000000ff00047c82 */ /* 0x000fc60008000000 */
[----:B------:R-:W-:-:S03]  /*0800*/  UISETP.NE.AND UP0, UPT, UR10, URZ, UPT ;  /* 0x000000ff0a00728c */ /* 0x000fc6000bf05270 */
[----:B------:R-:W-:Y:S08]  /*0810*/  BRA.U !UP1, `(.L_x_5) ;  /* 0x0000000109f07547 */ /* 0x000ff0000b800000 */
[----:B------:R-:W1:Y:S01]  /*0820*/  S2UR UR6, SR_CgaCtaId ;  /* 0x00000000000679c3 */ /* 0x000e620000008800 */
[----:B------:R-:W-:Y:S01]  /*0830*/  ULOP3.LUT UR4, UR5, 0x7ffffff8, URZ, 0xc0, !UPT ;  /* 0x7ffffff805047892 */ /* 0x000fe2000f8ec0ff */
[----:B------:R-:W-:Y:S01]  /*0840*/  IMAD.MOV.U32 R5, RZ, RZ, RZ ;  /* 0x000000ffff057224 */ /* 0x000fe200078e00ff */
[----:B------:R-:W2:Y:S01]  /*0850*/  LDCU UR8, c[0x0][0x388] ;  /* 0x00007100ff0877ac */ /* 0x000ea20008000800 */
[----:B------:R-:W-:Y:S02]  /*0860*/  UMOV UR5, 0x400 ;  /* 0x0000040000057882 */ /* 0x000fe40000000000 */
[----:B-1----:R-:W-:-:S03]  /*0870*/  ULEA UR7, UR6, UR5, 0x18 ;  /* 0x0000000506077291 */ /* 0x002fc6000f8ec0ff */
[----:B--2---:R-:W-:-:S09]  /*0880*/  UMOV UR5, URZ ;  /* 0x000000ff00057c82 */ /* 0x004fd20008000000 */
.L_x_6:
[----:B------:R-:W-:Y:S01]  /*0890*/  VIADD R10, R0, UR5 ;  /* 0x00000005000a7c36 */ /* 0x000fe20008000000 */
[----:B------:R-:W-:Y:S01]  /*08a0*/  UMOV UR6, UR8 ;  /* 0x0000000800067c82 */ /* 0x000fe20008000000 */
[----:B------:R-:W-:Y:S02]  /*08b0*/  UIADD3 UR5, UPT, UPT, UR5, 0x8, URZ ;  /* 0x0000000805057890 */ /* 0x000fe4000fffe0ff */
[C---:B------:R-:W-:Y:S01]  /*08c0*/  VIADD R11, R10.reuse, UR9 ;  /* 0x000000090a0b7c36 */ /* 0x040fe20008000000 */
[----:B0-----:R-:W-:Y:S01]  /*08d0*/  LEA R13, R10, UR7, 0x2 ;  /* 0x000000070a0d7c11 */ /* 0x001fe2000f8e10ff */
[----:B------:R-:W-:Y:S02]  /*08e0*/  UISETP.NE.AND UP1, UPT, UR5, UR4, UPT ;  /* 0x000000040500728c */ /* 0x000fe4000bf25270 */
[C---:B------:R-:W-:Y:S01]  /*08f0*/  VIADD R7, R11.reuse, 0x2 ;  /* 0x000000020b077836 */ /* 0x040fe20000000000 */
[C---:B------:R-:W-:Y:S01]  /*0900*/  ISETP.GE.AND P5, PT, R11.reuse, UR6, PT ;  /* 0x000000060b007c0c */ /* 0x040fe2000bfa6270 */
[C---:B------:R-:W-:Y:S01]  /*0910*/  VIADD R8, R11.reuse, 0x3 ;  /* 0x000000030b087836 */ /* 0x040fe20000000000 */
[----:B------:R-:W-:-:S02]  /*0920*/  IADD3 R6, PT, PT, R11, 0x1, RZ ;  /* 0x000000010b067810 */ /* 0x000fc40007ffe0ff */
[-C--:B------:R-:W-:Y:S02]  /*0930*/  ISETP.GE.U32.OR P5, PT, R10, R3.reuse, P5 ;  /* 0x000000030a00720c */ /* 0x080fe40002fa6470 */
[----:B------:R-:W-:Y:S01]  /*0940*/  ISETP.GE.AND P0, PT, R6, UR6, PT ;  /* 0x0000000606007c0c */ /* 0x000fe2000bf06270 */
[----:B------:R-:W-:Y:S01]  /*0950*/  VIADD R6, R10, 0x1 ;  /* 0x000000010a067836 */ /* 0x000fe20000000000 */
[----:B------:R-:W-:Y:S01]  /*0960*/  ISETP.GE.AND P4, PT, R7, UR6, PT ;  /* 0x0000000607007c0c */ /* 0x000fe2000bf86270 */
[C---:B------:R-:W-:Y:S01]  /*0970*/  VIADD R7, R11.reuse, 0x4 ;  /* 0x000000040b077836 */ /* 0x040fe20000000000 */
[----:B------:R-:W-:Y:S01]  /*0980*/  ISETP.GE.AND P3, PT, R8, UR6, PT ;  /* 0x0000000608007c0c */ /* 0x000fe2000bf66270 */
[----:B------:R-:W-:Y:S01]  /*0990*/  VIADD R8, R10, 0x3 ;  /* 0x000000030a087836 */ /* 0x000fe20000000000 */
[----:B------:R-:W-:Y:S01]  /*09a0*/  ISETP.GE.U32.OR P0, PT, R6, R3, P0 ;  /* 0x000000030600720c */ /* 0x000fe20000706470 */
[----:B------:R-:W-:Y:S01]  /*09b0*/  VIADD R6, R10, 0x2 ;  /* 0x000000020a067836 */ /* 0x000fe20000000000 */
[----:B------:R-:W-:-:S02]  /*09c0*/  IADD3 R9, PT, PT, R11, 0x5, RZ ;  /* 0x000000050b097810 */ /* 0x000fc40007ffe0ff */
[----:B------:R-:W-:Y:S01]  /*09d0*/  ISETP.GE.AND P2, PT, R7, UR6, PT ;  /* 0x0000000607007c0c */ /* 0x000fe2000bf46270 */
[----:B------:R-:W0:Y:S01]  /*09e0*/  @!P5 LDS R4, [R13] ;  /* 0x000000000d04d984 */ /* 0x000e220000000800 */
[-C--:B------:R-:W-:Y:S01]  /*09f0*/  ISETP.GE.U32.OR P4, PT, R6, R3.reuse, P4 ;  /* 0x000000030600720c */ /* 0x080fe20002786470 */
[----:B------:R-:W-:Y:S01]  /*0a00*/  VIADD R6, R10, 0x4 ;  /* 0x000000040a067836 */ /* 0x000fe20000000000 */
[-C--:B------:R-:W-:Y:S01]  /*0a10*/  ISETP.GE.U32.OR P3, PT, R8, R3.reuse, P3 ;  /* 0x000000030800720c */ /* 0x080fe20001f66470 */
[----:B------:R-:W-:Y:S01]  /*0a20*/  VIADD R7, R11, 0x6 ;  /* 0x000000060b077836 */ /* 0x000fe20000000000 */
[----:B------:R-:W-:Y:S02]  /*0a30*/  ISETP.GE.AND P6, PT, R9, UR6, PT ;  /* 0x0000000609007c0c */ /* 0x000fe4000bfc6270 */
[----:B------:R-:W-:Y:S02]  /*0a40*/  IADD3 R8, PT, PT, R10, 0x5, RZ ;  /* 0x000000050a087810 */ /* 0x000fe40007ffe0ff */
[----:B------:R-:W-:-:S02]  /*0a50*/  ISETP.GE.U32.OR P2, PT, R6, R3, P2 ;  /* 0x000000030600720c */ /* 0x000fc40001746470 */
[----:B------:R-:W1:Y:S01]  /*0a60*/  @!P0 LDS R6, [R13+0x4] ;  /* 0x000004000d068984 */ /* 0x000e620000000800 */
[----:B------:R-:W-:Y:S01]  /*0a70*/  ISETP.GE.AND P1, PT, R7, UR6, PT ;  /* 0x0000000607007c0c */ /* 0x000fe2000bf26270 */
[----:B------:R-:W-:Y:S01]  /*0a80*/  VIADD R7, R11, 0x7 ;  /* 0x000000070b077836 */ /* 0x000fe20000000000 */
[----:B------:R-:W-:Y:S01]  /*0a90*/  ISETP.GE.U32.OR P6, PT, R8, R3, P6 ;  /* 0x000000030800720c */ /* 0x000fe200037c6470 */
[C---:B------:R-:W-:Y:S02]  /*0aa0*/  VIADD R8, R10.reuse, 0x6 ;  /* 0x000000060a087836 */ /* 0x040fe40000000000 */
[----:B------:R-:W-:-:S03]  /*0ab0*/  VIADD R10, R10, 0x7 ;  /* 0x000000070a0a7836 */ /* 0x000fc60000000000 */
[----:B------:R-:W-:Y:S02]  /*0ac0*/  ISETP.GE.U32.OR P1, PT, R8, R3, P1 ;  /* 0x000000030800720c */ /* 0x000fe40000f26470 */
[----:B------:R-:W-:Y:S05]  /*0ad0*/  @!P3 LDS R8, [R13+0xc] ;  /* 0x00000c000d08b984 */ /* 0x000fea0000000800 */
[----:B------:R-:W-:Y:S06]  /*0ae0*/  @!P6 LDS R12, [R13+0x14] ;  /* 0x000014000d0ce984 */ /* 0x000fec0000000800 */
[----:B------:R-:W-:Y:S01]  /*0af0*/  @!P1 LDS R14, [R13+0x18] ;  /* 0x000018000d0e9984 */ /* 0x000fe20000000800 */
[----:B0-----:R-:W-:Y:S01]  /*0b00*/  @!P5 FADD R5, R5, R4 ;  /* 0x000000040505d221 */ /* 0x001fe20000000000 */
[----:B------:R-:W-:-:S02]  /*0b10*/  ISETP.GE.AND P5, PT, R7, UR6, PT ;  /* 0x0000000607007c0c */ /* 0x000fc4000bfa6270 */
[----:B------:R-:W0:Y:S02]  /*0b20*/  @!P4 LDS R4, [R13+0x8] ;  /* 0x000008000d04c984 */ /* 0x000e240000000800 */
[----:B------:R-:W-:Y:S02]  /*0b30*/  ISETP.GE.U32.OR P5, PT, R10, R3, P5 ;  /* 0x000000030a00720c */ /* 0x000fe40002fa6470 */
[----:B------:R-:W2:Y:S01]  /*0b40*/  @!P2 LDS R10, [R13+0x10] ;  /* 0x000010000d0aa984 */ /* 0x000ea20000000800 */
[----:B-1----:R-:W-:-:S10]  /*0b50*/  @!P0 FADD R5, R5, R6 ;  /* 0x0000000605058221 */ /* 0x002fd40000000000 */
[----:B------:R-:W1:Y:S01]  /*0b60*/  @!P5 LDS R16, [R13+0x1c] ;  /* 0x00001c000d10d984 */ /* 0x000e620000000800 */
[----:B0-----:R-:W-:-:S04]  /*0b70*/  @!P4 FADD R5, R5, R4 ;  /* 0x000000040505c221 */ /* 0x001fc80000000000 */
[----:B------:R-:W-:-:S04]  /*0b80*/  @!P3 FADD R5, R5, R8 ;  /* 0x000000080505b221 */ /* 0x000fc80000000000 */
[----:B--2---:R-:W-:-:S04]  /*0b90*/  @!P2 FADD R5, R5, R10 ;  /* 0x0000000a0505a221 */ /* 0x004fc80000000000 */
[----:B------:R-:W-:-:S04]  /*0ba0*/  @!P6 FADD R5, R5, R12 ;  /* 0x0000000c0505e221 */ /* 0x000fc80000000000 */
[----:B------:R-:W-:-:S04]  /*0bb0*/  @!P1 FADD R5, R5, R14 ;  /* 0x0000000e05059221 */ /* 0x000fc80000000000 */
[----:B-1----:R-:W-:Y:S01]  /*0bc0*/  @!P5 FADD R5, R5, R16 ;  /* 0x000000100505d221 */ /* 0x002fe20000000000 */
[----:B------:R-:W-:Y:S06]  /*0bd0*/  BRA.U UP1, `(.L_x_6) ;  /* 0xfffffffd012c7547 */ /* 0x000fec000b83ffff */
.L_x_5:
[----:B------:R-:W-:Y:S05]  /*0be0*/  BRA.U !UP0, `(.L_x_4) ;  /* 0x00000005080c7547 */ /* 0x000fea000b800000 */
[----:B------:R-:W1:Y:S01]  /*0bf0*/  LDCU UR5, c[0x0][0x39c] ;  /* 0x00007380ff0577ac */ /* 0x000e620008000800 */
[----:B------:R-:W-:Y:S02]  /*0c00*/  UISETP.GE.U32.AND UP0, UPT, UR10, 0x4, UPT ;  /* 0x000000040a00788c */ /* 0x000fe4000bf06070 */
[----:B-1----:R-:W-:-:S04]  /*0c10*/  ULOP3.LUT UR11, UR5, 0x3, URZ, 0xc0, !UPT ;  /* 0x00000003050b7892 */ /* 0x002fc8000f8ec0ff */
[----:B------:R-:W-:-:S03]  /*0c20*/  UISETP.NE.AND UP1, UPT, UR11, URZ, UPT ;  /* 0x000000ff0b00728c */ /* 0x000fc6000bf25270 */
[----:B------:R-:W-:Y:S08]  /*0c30*/  BRA.U !UP0, `(.L_x_7) ;  /* 0x0000000108747547 */ /* 0x000ff0000b800000 */
[----:B------:R-:W1:Y:S01]  /*0c40*/  S2UR UR8, SR_CgaCtaId ;  /* 0x00000000000879c3 */ /* 0x000e620000008800 */
[----:B0-----:R-:W-:Y:S01]  /*0c50*/  VIADD R8, R0, UR4 ;  /* 0x0000000400087c36 */ /* 0x001fe20008000000 */
[----:B------:R-:W-:Y:S01]  /*0c60*/  UMOV UR7, 0x400 ;  /* 0x0000040000077882 */ /* 0x000fe20000000000 */
[----:B------:R-:W-:-:S03]  /*0c70*/  UIADD3 UR4, UPT, UPT, UR4, 0x4, URZ ;  /* 0x0000000404047890 */ /* 0x000fc6000fffe0ff */
[----:B------:R-:W-:-:S04]  /*0c80*/  IADD3 R7, PT, PT, R8, UR9, RZ ;  /* 0x0000000908077c10 */ /* 0x000fc8000fffe0ff */
[C---:B------:R-:W-:Y:S01]  /*0c90*/  ISETP.GE.AND P0, PT, R7.reuse, UR6, PT ;  /* 0x0000000607007c0c */ /* 0x040fe2000bf06270 */
[C---:B------:R-:W-:Y:S02]  /*0ca0*/  VIADD R4, R7.reuse, 0x1 ;  /* 0x0000000107047836 */ /* 0x040fe40000000000 */
[C---:B------:R-:W-:Y:S01]  /*0cb0*/  VIADD R6, R7.reuse, 0x2 ;  /* 0x0000000207067836 */ /* 0x040fe20000000000 */
[----:B------:R-:W-:Y:S01]  /*0cc0*/  ISETP.GE.U32.OR P0, PT, R8, R3, P0 ;  /* 0x000000030800720c */ /* 0x000fe20000706470 */
[----:B------:R-:W-:Y:S01]  /*0cd0*/  VIADD R7, R7, 0x3 ;  /* 0x0000000307077836 */ /* 0x000fe20000000000 */
[----:B------:R-:W-:Y:S01]  /*0ce0*/  ISETP.GE.AND P1, PT, R4, UR6, PT ;  /* 0x0000000604007c0c */ /* 0x000fe2000bf26270 */
[----:B------:R-:W-:Y:S01]  /*0cf0*/  VIADD R4, R8, 0x1 ;  /* 0x0000000108047836 */ /* 0x000fe20000000000 */
[----:B------:R-:W-:Y:S02]  /*0d00*/  ISETP.GE.AND P2, PT, R6, UR6, PT ;  /* 0x0000000606007c0c */ /* 0x000fe4000bf46270 */
[----:B------:R-:W-:-:S02]  /*0d10*/  IADD3 R6, PT, PT, R8, 0x2, RZ ;  /* 0x0000000208067810 */ /* 0x000fc40007ffe0ff */
[-C--:B------:R-:W-:Y:S01]  /*0d20*/  ISETP.GE.U32.OR P1, PT, R4, R3.reuse, P1 ;  /* 0x000000030400720c */ /* 0x080fe20000f26470 */
[----:B------:R-:W-:Y:S01]  /*0d30*/  VIADD R4, R8, 0x3 ;  /* 0x0000000308047836 */ /* 0x000fe20000000000 */
[----:B-1----:R-:W-:Y:S01]  /*0d40*/  ULEA UR7, UR8, UR7, 0x18 ;  /* 0x0000000708077291 */ /* 0x002fe2000f8ec0ff */
[----:B------:R-:W-:Y:S02]  /*0d50*/  ISETP.GE.AND P3, PT, R7, UR6, PT ;  /* 0x0000000607007c0c */ /* 0x000fe4000bf66270 */
[-C--:B------:R-:W-:Y:S02]  /*0d60*/  ISETP.GE.U32.OR P2, PT, R6, R3.reuse, P2 ;  /* 0x000000030600720c */ /* 0x080fe40001746470 */
[----:B------:R-:W-:Y:S02]  /*0d70*/  ISETP.GE.U32.OR P3, PT, R4, R3, P3 ;  /* 0x000000030400720c */ /* 0x000fe40001f66470 */
[----:B------:R-:W-:-:S05]  /*0d80*/  LEA R7, R8, UR7, 0x2 ;  /* 0x0000000708077c11 */ /* 0x000fca000f8e10ff */
[----:B------:R-:W0:Y:S04]  /*0d90*/  @!P0 LDS R4, [R7] ;  /* 0x0000000007048984 */ /* 0x000e280000000800 */
[----:B------:R-:W1:Y:S04]  /*0da0*/  @!P1 LDS R6, [R7+0x4] ;  /* 0x0000040007069984 */ /* 0x000e680000000800 */
[----:B------:R-:W2:Y:S04]  /*0db0*/  @!P2 LDS R8, [R7+0x8] ;  /* 0x000008000708a984 */ /* 0x000ea80000000800 */
[----:B------:R-:W3:Y:S01]  /*0dc0*/  @!P3 LDS R10, [R7+0xc] ;  /* 0x00000c00070ab984 */ /* 0x000ee20000000800 */
[----:B0-----:R-:W-:-:S04]  /*0dd0*/  @!P0 FADD R5, R5, R4 ;  /* 0x0000000405058221 */ /* 0x001fc80000000000 */
[----:B-1----:R-:W-:-:S04]  /*0de0*/  @!P1 FADD R5, R5, R6 ;  /* 0x0000000605059221 */ /* 0x002fc80000000000 */
[----:B--2---:R-:W-:-:S04]  /*0df0*/  @!P2 FADD R5, R5, R8 ;  /* 0x000000080505a221 */ /* 0x004fc80000000000 */
[----:B---3--:R-:W-:-:S07]  /*0e00*/  @!P3 FADD R5, R5, R10 ;  /* 0x0000000a0505b221 */ /* 0x008fce0000000000 */
.L_x_7:
[----:B------:R-:W-:Y:S05]  /*0e10*/  BRA.U !UP1, `(.L_x_4) ;  /* 0x0000000109807547 */ /* 0x000fea000b800000 */
[----:B------:R-:W-:Y:S02]  /*0e20*/  UISETP.NE.AND UP0, UPT, UR11, 0x1, UPT ;  /* 0x000000010b00788c */ /* 0x000fe4000bf05270 */
[----:B------:R-:W-:-:S04]  /*0e30*/  ULOP3.LUT UR5, UR5, 0x1, URZ, 0xc0, !UPT ;  /* 0x0000000105057892 */ /* 0x000fc8000f8ec0ff */
[----:B------:R-:W-:-:S03]  /*0e40*/  UISETP.NE.U32.AND UP1, UPT, UR5, 0x1, UPT ;  /* 0x000000010500788c */ /* 0x000fc6000bf25070 */
[----:B------:R-:W-:Y:S08]  /*0e50*/  BRA.U !UP0, `(.L_x_8) ;  /* 0x0000000108447547 */ /* 0x000ff0000b800000 */
[----:B------:R-:W1:Y:S01]  /*0e60*/  S2UR UR7, SR_CgaCtaId ;  /* 0x00000000000779c3 */ /* 0x000e620000008800 */
[----:B------:R-:W-:Y:S01]  /*0e70*/  VIADD R6, R0, UR4 ;  /* 0x0000000400067c36 */ /* 0x000fe20008000000 */
[----:B------:R-:W-:Y:S01]  /*0e80*/  UMOV UR5, 0x400 ;  /* 0x0000040000057882 */ /* 0x000fe20000000000 */
[----:B------:R-:W-:Y:S02]  /*0e90*/  UIADD3 UR4, UPT, UPT, UR4, 0x2, URZ ;  /* 0x0000000204047890 */ /* 0x000fe4000fffe0ff */
[----:B------:R-:W-:-:S04]  /*0ea0*/  VIADD R7, R6, UR9 ;  /* 0x0000000906077c36 */ /* 0x000fc80008000000 */
[C---:B------:R-:W-:Y:S01]  /*0eb0*/  VIADD R4, R7.reuse, 0x1 ;  /* 0x0000000107047836 */ /* 0x040fe20000000000 */
[----:B------:R-:W-:-:S04]  /*0ec0*/  ISETP.GE.AND P0, PT, R7, UR6, PT ;  /* 0x0000000607007c0c */ /* 0x000fc8000bf06270 */
[----:B------:R-:W-:Y:S02]  /*0ed0*/  ISETP.GE.AND P1, PT, R4, UR6, PT ;  /* 0x0000000604007c0c */ /* 0x000fe4000bf26270 */
[C---:B------:R-:W-:Y:S02]  /*0ee0*/  IADD3 R4, PT, PT, R6.reuse, 0x1, RZ ;  /* 0x0000000106047810 */ /* 0x040fe40007ffe0ff */
[-C--:B------:R-:W-:Y:S02]  /*0ef0*/  ISETP.GE.U32.OR P0, PT, R6, R3.reuse, P0 ;  /* 0x000000030600720c */ /* 0x080fe40000706470 */
[----:B------:R-:W-:Y:S01]  /*0f00*/  ISETP.GE.U32.OR P1, PT, R4, R3, P1 ;  /* 0x000000030400720c */ /* 0x000fe20000f26470 */
[----:B-1----:R-:W-:-:S06]  /*0f10*/  ULEA UR5, UR7, UR5, 0x18 ;  /* 0x0000000507057291 */ /* 0x002fcc000f8ec0ff */
[----:B------:R-:W-:-:S05]  /*0f20*/  LEA R7, R6, UR5, 0x2 ;  /* 0x0000000506077c11 */ /* 0x000fca000f8e10ff */
[----:B------:R-:W1:Y:S04]  /*0f30*/  @!P0 LDS R4, [R7] ;  /* 0x0000000007048984 */ /* 0x000e680000000800 */
[----:B------:R-:W2:Y:S01]  /*0f40*/  @!P1 LDS R6, [R7+0x4] ;  /* 0x0000040007069984 */ /* 0x000ea20000000800 */
[----:B-1----:R-:W-:-:S04]  /*0f50*/  @!P0 FADD R5, R5, R4 ;  /* 0x0000000405058221 */ /* 0x002fc80000000000 */
[----:B--2---:R-:W-:-:S07]  /*0f60*/  @!P1 FADD R5, R5, R6 ;  /* 0x0000000605059221 */ /* 0x004fce0000000000 */
.L_x_8:
[----:B------:R-:W-:Y:S05]  /*0f70*/  BRA.U UP1, `(.L_x_4) ;  /* 0x0000000101287547 */ /* 0x000fea000b800000 */
[----:B------:R-:W-:-:S04]  /*0f80*/  VIADD R0, R0, UR4 ;  /* 0x0000000400007c36 */ /* 0x000fc80008000000 */
[----:B------:R-:W-:-:S05]  /*0f90*/  VIADD R4, R0, UR9 ;  /* 0x0000000900047c36 */ /* 0x000fca0008000000 */
[----:B------:R-:W-:-:S04]  /*0fa0*/  ISETP.GE.AND P0, PT, R4, UR6, PT ;  /* 0x0000000604007c0c */ /* 0x000fc8000bf06270 */
[----:B------:R-:W-:-:S13]  /*0fb0*/  ISETP.GE.U32.OR P0, PT, R0, R3, P0 ;  /* 0x000000030000720c */ /* 0x000fda0000706470 */
[----:B------:R-:W1:Y:S01]  /*0fc0*/  @!P0 S2R R4, SR_CgaCtaId ;  /* 0x0000000000048919 */ /* 0x000e620000008800 */
[----:B------:R-:W-:-:S04]  /*0fd0*/  @!P0 MOV R3, 0x400 ;  /* 0x0000040000038802 */ /* 0x000fc80000000f00 */
[----:B-1----:R-:W-:-:S05]  /*0fe0*/  @!P0 LEA R3, R4, R3, 0x18 ;  /* 0x0000000304038211 */ /* 0x002fca00078ec0ff */
[----:B------:R-:W-:-:S06]  /*0ff0*/  @!P0 IMAD R0, R0, 0x4, R3 ;  /* 0x0000000400008824 */ /* 0x000fcc00078e0203 */
[----:B------:R-:W1:Y:S02]  /*1000*/  @!P0 LDS R0, [R0] ;  /* 0x0000000000008984 */ /* 0x000e640000000800 */
[----:B-1----:R-:W-:-:S07]  /*1010*/  @!P0 FADD R5, R5, R0 ;  /* 0x0000000005058221 */ /* 0x002fce0000000000 */
.L_x_4:
[----:B------:R-:W1:Y:S01]  /*1020*/  LDCU UR4, c[0x0][0x39c] ;  /* 0x00007380ff0477ac */ /* 0x000e620008000800 */
[----:B------:R-:W-:Y:S01]  /*1030*/  BSSY.RECONVERGENT B0, `(.L_x_9) ;  /* 0x000000e000007945 */ /* 0x000fe20003800200 */
[----:B-1----:R-:W-:-:S04]  /*1040*/  I2FP.F32.S32 R6, UR4 ;  /* 0x0000000400067c45 */ /* 0x002fc80008201400 */
[----:B------:R-:W1:Y:S08]  /*1050*/  MUFU.RCP R3, R6 ;  /* 0x0000000600037308 */ /* 0x000e700000001000 */
[----:B------:R-:W2:Y:S01]  /*1060*/  FCHK P0, R5, R6 ;  /* 0x0000000605007302 */ /* 0x000ea20000000000 */
[----:B-1----:R-:W-:-:S04]  /*1070*/  FFMA R0, -R6, R3, 1 ;  /* 0x3f80000006007423 */ /* 0x002fc80000000103 */
[----:B------:R-:W-:-:S04]  /*1080*/  FFMA R0, R3, R0, R3 ;  /* 0x0000000003007223 */ /* 0x000fc80000000003 */
[----:B------:R-:W-:-:S04]  /*1090*/  FFMA R3, R0, R5, RZ ;  /* 0x0000000500037223 */ /* 0x000fc800000000ff */
[----:B------:R-:W-:-:S04]  /*10a0*/  FFMA R4, -R6, R3, R5 ;  /* 0x0000000306047223 */ /* 0x000fc80000000105 */
[----:B------:R-:W-:Y:S01]  /*10b0*/  FFMA R7, R0, R4, R3 ;  /* 0x0000000400077223 */ /* 0x000fe20000000003 */
[----:B--2---:R-:W-:Y:S06]  /*10c0*/  @!P0 BRA `(.L_x_10) ;  /* 0x0000000000108947 */ /* 0x004fec0003800000 */
[----:B------:R-:W-:Y:S01]  /*10d0*/  IMAD.MOV.U32 R3, RZ, RZ, R5 ;  /* 0x000000ffff037224 */ /* 0x000fe200078e0005 */
[----:B------:R-:W-:-:S07]  /*10e0*/  MOV R4, 0x1100 ;  /* 0x0000110000047802 */ /* 0x000fce0000000f00 */
[----:B0-----:R-:W-:Y:S05]  /*10f0*/  CALL.REL.NOINC `($__internal_0_$__cuda_sm3x_div_rn_noftz_f32_slowpath) ;  /* 0x0000000000187944 */ /* 0x001fea0003c00000 */
[----:B------:R-:W-:-:S07]  /*1100*/  MOV R7, R0 ;  /* 0x0000000000077202 */ /* 0x000fce0000000f00 */
.L_x_10:
[----:B------:R-:W-:Y:S05]  /*1110*/  BSYNC.RECONVERGENT B0 ;  /* 0x0000000000007941 */ /* 0x000fea0003800200 */
.L_x_9:
[----:B------:R-:W1:Y:S02]  /*1120*/  LDC.64 R4, c[0x0][0x390] ;  /* 0x0000e400ff047b82 */ /* 0x000e640000000a00 */
[----:B-1----:R-:W-:-:S05]  /*1130*/  IMAD.WIDE R2, R2, 0x4, R4 ;  /* 0x0000000402027825 */ /* 0x002fca00078e0204 */
[----:B------:R-:W-:Y:S01]  /*1140*/  STG.E desc[UR14][R2.64], R7 ;  /* 0x0000000702007986 */ /* 0x000fe2000c10190e */
[----:B------:R-:W-:Y:S05]  /*1150*/  EXIT ;  /* 0x000000000000794d */ /* 0x000fea0003800000 */
        .weak           $__internal_0_$__cuda_sm3x_div_rn_noftz_f32_slowpath
        .type           $__internal_0_$__cuda_sm3x_div_rn_noftz_f32_slowpath,@function
        .size           $__internal_0_$__cuda_sm3x_div_rn_noftz_f32_slowpath,(.L_x_43 - $__internal_0_$__cuda_sm3x_div_rn_noftz_f32_slowpath)
$__internal_0_$__cuda_sm3x_div_rn_noftz_f32_slowpath:
[----:B------:R-:W-:Y:S01]  /*1160*/  SHF.R.U32.HI R5, RZ, 0x17, R6 ;  /* 0x00000017ff057819 */ /* 0x000fe20000011606 */
[----:B------:R-:W-:Y:S01]  /*1170*/  BSSY.RECONVERGENT B1, `(.L_x_11) ;  /* 0x0000063000017945 */ /* 0x000fe20003800200 */
[----:B------:R-:W-:Y:S02]  /*1180*/  SHF.R.U32.HI R0, RZ, 0x17, R3 ;  /* 0x00000017ff007819 */ /* 0x000fe40000011603 */
[----:B------:R-:W-:Y:S02]  /*1190*/  LOP3.LUT R5, R5, 0xff, RZ, 0xc0, !PT ;  /* 0x000000ff05057812 */ /* 0x000fe400078ec0ff */
[----:B------:R-:W-:-:S03]  /*11a0*/  LOP3.LUT R10, R0, 0xff, RZ, 0xc0, !PT ;  /* 0x000000ff000a7812 */ /* 0x000fc600078ec0ff */
[----:B------:R-:W-:Y:S02]  /*11b0*/  VIADD R8, R5, 0xffffffff ;  /* 0xffffffff05087836 */ /* 0x000fe40000000000 */
[----:B------:R-:W-:-:S03]  /*11c0*/  VIADD R9, R10, 0xffffffff ;  /* 0xffffffff0a097836 */ /* 0x000fc60000000000 */
[----:B------:R-:W-:-:S04]  /*11d0*/  ISETP.GT.U32.AND P0, PT, R8, 0xfd, PT ;  /* 0x000000fd0800780c */ /* 0x000fc80003f04070 */
[----:B------:R-:W-:-:S13]  /*11e0*/  ISETP.GT.U32.OR P0, PT, R9, 0xfd, P0 ;  /* 0x000000fd0900780c */ /* 0x000fda0000704470 */
[----:B------:R-:W-:Y:S01]  /*11f0*/  @!P0 IMAD.MOV.U32 R7, RZ, RZ, RZ ;  /* 0x000000ffff078224 */ /* 0x000fe200078e00ff */
[----:B------:R-:W-:Y:S06]  /*1200*/  @!P0 BRA `(.L_x_12) ;  /* 0x0000000000608947 */ /* 0x000fec0003800000 */
[----:B------:R-:W-:Y:S01]  /*1210*/  FSETP.GTU.FTZ.AND P0, PT, |R3|, +INF , PT ;  /* 0x7f8000000300780b */ /* 0x000fe20003f1c200 */
[----:B------:R-:W-:Y:S01]  /*1220*/  IMAD.MOV.U32 R0, RZ, RZ, R6 ;  /* 0x000000ffff007224 */ /* 0x000fe200078e0006 */
[----:B------:R-:W-:-:S04]  /*1230*/  FSETP.GTU.FTZ.AND P1, PT, |R6|, +INF , PT ;  /* 0x7f8000000600780b */ /* 0x000fc80003f3c200 */
[----:B------:R-:W-:-:S13]  /*1240*/  PLOP3.LUT P0, PT, P0, P1, PT, 0xf8, 0x8f ;  /* 0x00000000008f781c */ /* 0x000fda0000703f70 */
[----:B------:R-:W-:Y:S05]  /*1250*/  @P0 BRA `(.L_x_13) ;  /* 0x00000004004c0947 */ /* 0x000fea0003800000 */
[----:B------:R-:W-:-:S13]  /*1260*/  LOP3.LUT P0, RZ, R6, 0x7fffffff, R3, 0xc8, !PT ;  /* 0x7fffffff06ff7812 */ /* 0x000fda000780c803 */
[----:B------:R-:W-:Y:S05]  /*1270*/  @!P0 BRA `(.L_x_14) ;  /* 0x00000004003c8947 */ /* 0x000fea0003800000 */
[C---:B------:R-:W-:Y:S02]  /*1280*/  FSETP.NEU.FTZ.AND P1, PT, |R3|.reuse, +INF , PT ;  /* 0x7f8000000300780b */ /* 0x040fe40003f3d200 */
[----:B------:R-:W-:Y:S02]  /*1290*/  FSETP.NEU.FTZ.AND P0, PT, |R0|, +INF , PT ;  /* 0x7f8000000000780b */ /* 0x000fe40003f1d200 */
[----:B------:R-:W-:-:S11]  /*12a0*/  FSETP.NEU.FTZ.AND P2, PT, |R3|, +INF , PT ;  /* 0x7f8000000300780b */ /* 0x000fd60003f5d200 */
[----:B------:R-:W-:Y:S05]  /*12b0*/  @!P0 BRA !P1, `(.L_x_14) ;  /* 0x00000004002c8947 */ /* 0x000fea0004800000 */
[----:B------:R-:W-:-:S04]  /*12c0*/  LOP3.LUT P1, RZ, R3, 0x7fffffff, RZ, 0xc0, !PT ;  /* 0x7fffffff03ff7812 */ /* 0x000fc8000782c0ff */
[----:B------:R-:W-:-:S13]  /*12d0*/  PLOP3.LUT P0, PT, P0, P1, PT, 0x2f, 0xf2 ;  /* 0x0000000000f2781c */ /* 0x000fda0000702577 */
[----:B------:R-:W-:Y:S05]  /*12e0*/  @P0 BRA `(.L_x_15) ;  /* 0x0000000400180947 */ /* 0x000fea0003800000 */
[----:B------:R-:W-:-:S04]  /*12f0*/  LOP3.LUT P0, RZ, R6, 0x7fffffff, RZ, 0xc0, !PT ;  /* 0x7fffffff06ff7812 */ /* 0x000fc8000780c0ff */
[----:B------:R-:W-:-:S13]  /*1300*/  PLOP3.LUT P0, PT, P2, P0, PT, 0x2f, 0xf2 ;  /* 0x0000000000f2781c */ /* 0x000fda0001700577 */
[----:B------:R-:W-:Y:S05]  /*1310*/  @P0 BRA `(.L_x_16) ;  /* 0x0000000400000947 */ /* 0x000fea0003800000 */
[----:B------:R-:W-:Y:S02]  /*1320*/  ISETP.GE.AND P0, PT, R9, RZ, PT ;  /* 0x000000ff0900720c */ /* 0x000fe40003f06270 */
[----:B------:R-:W-:-:S11]  /*1330*/  ISETP.GE.AND P1, PT, R8, RZ, PT ;  /* 0x000000ff0800720c */ /* 0x000fd60003f26270 */
[----:B------:R-:W-:Y:S01]  /*1340*/  @P0 MOV R7, RZ ;  /* 0x000000ff00070202 */ /* 0x000fe20000000f00 */
[----:B------:R-:W-:Y:S02]  /*1350*/  @!P0 IMAD.MOV.U32 R7, RZ, RZ, -0x40 ;  /* 0xffffffc0ff078424 */ /* 0x000fe400078e00ff */
[----:B------:R-:W-:Y:S01]  /*1360*/  @!P0 FFMA R3, R3, 1.84467440737095516160e+19, RZ ;  /* 0x5f80000003038823 */ /* 0x000fe200000000ff */
[----:B------:R-:W-:Y:S01]  /*1370*/  @!P1 FFMA R6, R0, 1.84467440737095516160e+19, RZ ;  /* 0x5f80000000069823 */ /* 0x000fe200000000ff */
[----:B------:R-:W-:-:S07]  /*1380*/  @!P1 VIADD R7, R7, 0x40 ;  /* 0x0000004007079836 */ /* 0x000fce0000000000 */
.L_x_12:
[----:B------:R-:W-:Y:S01]  /*1390*/  LEA R9, R5, 0xc0800000, 0x17 ;  /* 0xc080000005097811 */ /* 0x000fe200078eb8ff */
[----:B------:R-:W-:Y:S04]  /*13a0*/  BSSY.RECONVERGENT B2, `(.L_x_17) ;  /* 0x0000036000027945 */ /* 0x000fe80003800200 */
[----:B------:R-:W-:Y:S02]  /*13b0*/  IMAD.IADD R9, R6, 0x1, -R9 ;  /* 0x0000000106097824 */ /* 0x000fe400078e0a09 */
[----:B------:R-:W-:Y:S02]  /*13c0*/  VIADD R6, R10, 0xffffff81 ;  /* 0xffffff810a067836 */ /* 0x000fe40000000000 */
[----:B------:R-:W0:Y:S01]  /*13d0*/  MUFU.RCP R8, R9 ;  /* 0x0000000900087308 */ /* 0x000e220000001000 */
[----:B------:R-:W-:Y:S01]  /*13e0*/  FADD.FTZ R11, -R9, -RZ ;  /* 0x800000ff090b7221 */ /* 0x000fe20000010100 */
[C---:B------:R-:W-:Y:S01]  /*13f0*/  IMAD R0, R6.reuse, -0x800000, R3 ;  /* 0xff80000006007824 */ /* 0x040fe200078e0203 */
[----:B------:R-:W-:-:S04]  /*1400*/  IADD3 R6, PT, PT, R6, 0x7f, -R5 ;  /* 0x0000007f06067810 */ /* 0x000fc80007ffe805 */
[----:B------:R-:W-:Y:S01]  /*1410*/  IADD3 R6, PT, PT, R6, R7, RZ ;  /* 0x0000000706067210 */ /* 0x000fe20007ffe0ff */
[----:B0-----:R-:W-:-:S04]  /*1420*/  FFMA R13, R8, R11, 1 ;  /* 0x3f800000080d7423 */ /* 0x001fc8000000000b */
[----:B------:R-:W-:-:S04]  /*1430*/  FFMA R10, R8, R13, R8 ;  /* 0x0000000d080a7223 */ /* 0x000fc80000000008 */
[----:B------:R-:W-:-:S04]  /*1440*/  FFMA R3, R0, R10, RZ ;  /* 0x0000000a00037223 */ /* 0x000fc800000000ff */
[----:B------:R-:W-:-:S04]  /*1450*/  FFMA R8, R11, R3, R0 ;  /* 0x000000030b087223 */ /* 0x000fc80000000000 */
[----:B------:R-:W-:-:S04]  /*1460*/  FFMA R13, R10, R8, R3 ;  /* 0x000000080a0d7223 */ /* 0x000fc80000000003 */
[----:B------:R-:W-:-:S04]  /*1470*/  FFMA R8, R11, R13, R0 ;  /* 0x0000000d0b087223 */ /* 0x000fc80000000000 */
[----:B------:R-:W-:-:S05]  /*1480*/  FFMA R0, R10, R8, R13 ;  /* 0x000000080a007223 */ /* 0x000fca000000000d */
[----:B------:R-:W-:-:S04]  /*1490*/  SHF.R.U32.HI R3, RZ, 0x17, R0 ;  /* 0x00000017ff037819 */ /* 0x000fc80000011600 */
[----:B------:R-:W-:-:S05]  /*14a0*/  LOP3.LUT R3, R3, 0xff, RZ, 0xc0, !PT ;  /* 0x000000ff03037812 */ /* 0x000fca00078ec0ff */
[----:B------:R-:W-:-:S04]  /*14b0*/  IMAD.IADD R7, R3, 0x1, R6 ;  /* 0x0000000103077824 */ /* 0x000fc800078e0206 */
[----:B------:R-:W-:-:S05]  /*14c0*/  VIADD R3, R7, 0xffffffff ;  /* 0xffffffff07037836 */ /* 0x000fca0000000000 */
[----:B------:R-:W-:-:S13]  /*14d0*/  ISETP.GE.U32.AND P0, PT, R3, 0xfe, PT ;  /* 0x000000fe0300780c */ /* 0x000fda0003f06070 */
[----:B------:R-:W-:Y:S05]  /*14e0*/  @!P0 BRA `(.L_x_18) ;  /* 0x0000000000808947 */ /* 0x000fea0003800000 */
[----:B------:R-:W-:-:S13]  /*14f0*/  ISETP.GT.AND P0, PT, R7, 0xfe, PT ;  /* 0x000000fe0700780c */ /* 0x000fda0003f04270 */
[----:B------:R-:W-:Y:S05]  /*1500*/  @P0 BRA `(.L_x_19) ;  /* 0x00000000006c0947 */ /* 0x000fea0003800000 */
[----:B------:R-:W-:-:S13]  /*1510*/  ISETP.GE.AND P0, PT, R7, 0x1, PT ;  /* 0x000000010700780c */ /* 0x000fda0003f06270 */
[----:B------:R-:W-:Y:S05]  /*1520*/  @P0 BRA `(.L_x_20) ;  /* 0x0000000000740947 */ /* 0x000fea0003800000 */
[----:B------:R-:W-:Y:S02]  /*1530*/  ISETP.GE.AND P0, PT, R7, -0x18, PT ;  /* 0xffffffe80700780c */ /* 0x000fe40003f06270 */
[----:B------:R-:W-:-:S11]  /*1540*/  LOP3.LUT R0, R0, 0x80000000, RZ, 0xc0, !PT ;  /* 0x8000000000007812 */ /* 0x000fd600078ec0ff */
[----:B------:R-:W-:Y:S05]  /*1550*/  @!P0 BRA `(.L_x_20) ;  /* 0x0000000000688947 */ /* 0x000fea0003800000 */
[CCC-:B------:R-:W-:Y:S01]  /*1560*/  FFMA.RZ R3, R10.reuse, R8.reuse, R13.reuse ;  /* 0x000000080a037223 */ /* 0x1c0fe2000000c00d */
[CCC-:B------:R-:W-:Y:S01]  /*1570*/  FFMA.RM R6, R10.reuse, R8.reuse, R13.reuse ;  /* 0x000000080a067223 */ /* 0x1c0fe2000000400d */
[C---:B------:R-:W-:Y:S02]  /*1580*/  ISETP.NE.AND P2, PT, R7.reuse, RZ, PT ;  /* 0x000000ff0700720c */ /* 0x040fe40003f45270 */
[----:B------:R-:W-:Y:S02]  /*1590*/  ISETP.NE.AND P1, PT, R7, RZ, PT ;  /* 0x000000ff0700720c */ /* 0x000fe40003f25270 */
[----:B------:R-:W-:Y:S01]  /*15a0*/  LOP3.LUT R5, R3, 0x7fffff, RZ, 0xc0, !PT ;  /* 0x007fffff03057812 */ /* 0x000fe200078ec0ff */
[----:B------:R-:W-:Y:S01]  /*15b0*/  FFMA.RP R3, R10, R8, R13 ;  /* 0x000000080a037223 */ /* 0x000fe2000000800d */
[----:B------:R-:W-:Y:S02]  /*15c0*/  VIADD R8, R7, 0x20 ;  /* 0x0000002007087836 */ /* 0x000fe40000000000 */
[----:B------:R-:W-:Y:S01]  /*15d0*/  LOP3.LUT R5, R5, 0x800000, RZ, 0xfc, !PT ;  /* 0x0080000005057812 */ /* 0x000fe200078efcff */
[----:B------:R-:W-:Y:S01]  /*15e0*/  IMAD.MOV R7, RZ, RZ, -R7 ;  /* 0x000000ffff077224 */ /* 0x000fe200078e0a07 */
[----:B------:R-:W-:-:S02]  /*15f0*/  FSETP.NEU.FTZ.AND P0, PT, R3, R6, PT ;  /* 0x000000060300720b */ /* 0x000fc40003f1d000 */
[----:B------:R-:W-:Y:S02]  /*1600*/  SHF.L.U32 R8, R5, R8, RZ ;  /* 0x0000000805087219 */ /* 0x000fe400000006ff */
[----:B------:R-:W-:Y:S02]  /*1610*/  SEL R6, R7, RZ, P2 ;  /* 0x000000ff07067207 */ /* 0x000fe40001000000 */
[----:B------:R-:W-:Y:S02]  /*1620*/  ISETP.NE.AND P1, PT, R8, RZ, P1 ;  /* 0x000000ff0800720c */ /* 0x000fe40000f25270 */
[----:B------:R-:W-:Y:S02]  /*1630*/  SHF.R.U32.HI R6, RZ, R6, R5 ;  /* 0x00000006ff067219 */ /* 0x000fe40000011605 */
[----:B------:R-:W-:Y:S02]  /*1640*/  PLOP3.LUT P0, PT, P0, P1, PT, 0xf8, 0x8f ;  /* 0x00000000008f781c */ /* 0x000fe40000703f70 */
[----:B------:R-:W-:-:S02]  /*1650*/  SHF.R.U32.HI R8, RZ, 0x1, R6 ;  /* 0x00000001ff087819 */ /* 0x000fc40000011606 */
[----:B------:R-:W-:-:S04]  /*1660*/  SEL R3, RZ, 0x1, !P0 ;  /* 0x00000001ff037807 */ /* 0x000fc80004000000 */
[----:B------:R-:W-:-:S04]  /*1670*/  LOP3.LUT R3, R3, 0x1, R8, 0xf8, !PT ;  /* 0x0000000103037812 */ /* 0x000fc800078ef808 */
[----:B------:R-:W-:-:S04]  /*1680*/  LOP3.LUT R3, R3, R6, RZ, 0xc0, !PT ;  /* 0x0000000603037212 */ /* 0x000fc800078ec0ff */
[----:B------:R-:W-:-:S04]  /*1690*/  IADD3 R3, PT, PT, R8, R3, RZ ;  /* 0x0000000308037210 */ /* 0x000fc80007ffe0ff */
[----:B------:R-:W-:Y:S01]  /*16a0*/  LOP3.LUT R0, R3, R0, RZ, 0xfc, !PT ;  /* 0x0000000003007212 */ /* 0x000fe200078efcff */
[----:B------:R-:W-:Y:S06]  /*16b0*/  BRA `(.L_x_20) ;  /* 0x0000000000107947 */ /* 0x000fec0003800000 */
.L_x_19:
[----:B------:R-:W-:-:S04]  /*16c0*/  LOP3.LUT R0, R0, 0x80000000, RZ, 0xc0, !PT ;  /* 0x8000000000007812 */ /* 0x000fc800078ec0ff */
[----:B------:R-:W-:Y:S01]  /*16d0*/  LOP3.LUT R0, R0, 0x7f800000, RZ, 0xfc, !PT ;  /* 0x7f80000000007812 */ /* 0x000fe200078efcff */
[----:B------:R-:W-:Y:S06]  /*16e0*/  BRA `(.L_x_20) ;  /* 0x0000000000047947 */ /* 0x000fec0003800000 */
.L_x_18:
[----:B------:R-:W-:-:S07]  /*16f0*/  IMAD R0, R6, 0x800000, R0 ;  /* 0x0080000006007824 */ /* 0x000fce00078e0200 */
.L_x_20:
[----:B------:R-:W-:Y:S05]  /*1700*/  BSYNC.RECONVERGENT B2 ;  /* 0x0000000000027941 */ /* 0x000fea0003800200 */
.L_x_17:
[----:B------:R-:W-:Y:S05]  /*1710*/  BRA `(.L_x_21) ;  /* 0x0000000000207947 */ /* 0x000fea0003800000 */
.L_x_16:
[----:B------:R-:W-:-:S04]  /*1720*/  LOP3.LUT R0, R6, 0x80000000, R3, 0x48, !PT ;  /* 0x8000000006007812 */ /* 0x000fc800078e4803 */
[----:B------:R-:W-:Y:S01]  /*1730*/  LOP3.LUT R0, R0, 0x7f800000, RZ, 0xfc, !PT ;  /* 0x7f80000000007812 */ /* 0x000fe200078efcff */
[----:B------:R-:W-:Y:S06]  /*1740*/  BRA `(.L_x_21) ;  /* 0x0000000000147947 */ /* 0x000fec0003800000 */
.L_x_15:
[----:B------:R-:W-:Y:S01]  /*1750*/  LOP3.LUT R0, R6, 0x80000000, R3, 0x48, !PT ;  /* 0x8000000006007812 */ /* 0x000fe200078e4803 */
[----:B------:R-:W-:Y:S06]  /*1760*/  BRA `(.L_x_21) ;  /* 0x00000000000c7947 */ /* 0x000fec0003800000 */
.L_x_14:
[----:B------:R-:W0:Y:S01]  /*1770*/  MUFU.RSQ R0, -QNAN ;  /* 0xffc0000000007908 */ /* 0x000e220000001400 */
[----:B------:R-:W-:Y:S05]  /*1780*/  BRA `(.L_x_21) ;  /* 0x0000000000047947 */ /* 0x000fea0003800000 */
.L_x_13:
[----:B------:R-:W-:-:S07]  /*1790*/  FADD.FTZ R0, R3, R0 ;  /* 0x0000000003007221 */ /* 0x000fce0000010000 */
.L_x_21:
[----:B------:R-:W-:Y:S05]  /*17a0*/  BSYNC.RECONVERGENT B1 ;  /* 0x0000000000017941 */ /* 0x000fea0003800200 */
.L_x_11:
[----:B------:R-:W-:-:S04]  /*17b0*/  IMAD.MOV.U32 R5, RZ, RZ, 0x0 ;  /* 0x00000000ff057424 */ /* 0x000fc800078e00ff */
[----:B0-----:R-:W-:Y:S05]  /*17c0*/  RET.REL.NODEC R4 `(_Z25DeviceCalculateSMA_SharedPfiS_ii) ;  /* 0xffffffe8040c7950 */ /* 0x001fea0003c3ffff */
.L_x_22:
[----:B------:R-:W-:-:S00]  /*17d0*/  BRA `(.L_x_22) ;  /* 0xfffffffc00fc7947 */ /* 0x000fc0000383ffff */
[----:B------:R-:W-:-:S00]  /*17e0*/  NOP ;  /* 0x0000000000007918 */ /* 0x000fc00000000000 */
        /* <DEDUP_REMOVED lines=9> */
.L_x_43:


//--------------------- .text._Z25DeviceCalculateSMA_GlobalPfiS_ii --------------------------
	.section	.text._Z25DeviceCalculateSMA_GlobalPfiS_ii,"ax",@progbits
	.align	128
        .global         _Z25DeviceCalculateSMA_GlobalPfiS_ii
        .type           _Z25DeviceCalculateSMA_GlobalPfiS_ii,@function
        .size           _Z25DeviceCalculateSMA_GlobalPfiS_ii,(.L_x_44 - _Z25DeviceCalculateSMA_GlobalPfiS_ii)
        .other          _Z25DeviceCalculateSMA_GlobalPfiS_ii,@"STO_CUDA_ENTRY STV_DEFAULT"
_Z25DeviceCalculateSMA_GlobalPfiS_ii:
.text._Z25DeviceCalculateSMA_GlobalPfiS_ii:
[----:B------:R-:W-:Y:S01]  /*0000*/  LDC R1, c[0x0][0x37c] ;  /* 0x0000df00ff017b82 */ /* 0x000fe20000000800 */
[----:B------:R-:W0:Y:S07]  /*0010*/  S2R R0, SR_TID.X ;  /* 0x0000000000007919 */ /* 0x000e2e0000002100 */
[----:B------:R-:W1:Y:S01]  /*0020*/  S2UR UR5, SR_CTAID.X ;  /* 0x00000000000579c3 */ /* 0x000e620000002500 */
[----:B------:R-:W1:Y:S01]  /*0030*/  LDCU UR4, c[0x0][0x360] ;  /* 0x00006c00ff0477ac */ /* 0x000e620008000800 */
[----:B------:R-:W2:Y:S01]  /*0040*/  LDCU UR6, c[0x0][0x398] ;  /* 0x00007300ff0677ac */ /* 0x000ea20008000800 */
[----:B-1----:R-:W-:-:S06]  /*0050*/  UIMAD UR4, UR4, UR5, URZ ;  /* 0x00000005040472a4 */ /* 0x002fcc000f8e02ff */
[----:B0-----:R-:W-:-:S04]  /*0060*/  IADD3 R2, PT, PT, R0, UR4, RZ ;  /* 0x0000000400027c10 */ /* 0x001fc8000fffe0ff */
[----:B--2---:R-:W-:-:S13]  /*0070*/  ISETP.GE.AND P0, PT, R2, UR6, PT ;  /* 0x0000000602007c0c */ /* 0x004fda000bf06270 */
[----:B------:R-:W-:Y:S05]  /*0080*/  @P0 EXIT ;  /* 0x000000000000094d */ /* 0x000fea0003800000 */
[----:B------:R-:W0:Y:S01]  /*0090*/  LDCU UR11, c[0x0][0x39c] ;  /* 0x00007380ff0b77ac */ /* 0x000e220008000800 */
[----:B------:R-:W-:Y:S01]  /*00a0*/  IMAD.MOV.U32 R3, RZ, RZ, RZ ;  /* 0x000000ffff037224 */ /* 0x000fe200078e00ff */
[----:B------:R-:W1:Y:S01]  /*00b0*/  LDCU.64 UR12, c[0x0][0x358] ;  /* 0x00006b00ff0c77ac */ /* 0x000e620008000a00 */
[----:B0-----:R-:W-:-:S09]  /*00c0*/  UISETP.GE.AND UP0, UPT, UR11, 0x1, UPT ;  /* 0x000000010b00788c */ /* 0x001fd2000bf06270 */
[----:B-1----:R-:W-:Y:S05]  /*00d0*/  BRA.U !UP0, `(.L_x_23) ;  /* 0x0000000508a87547 */ /* 0x002fea000b800000 */
[----:B------:R-:W-:Y:S01]  /*00e0*/  UISETP.GE.U32.AND UP1, UPT, UR11, 0x10, UPT ;  /* 0x000000100b00788c */ /* 0x000fe2000bf26070 */
[----:B------:R-:W-:Y:S01]  /*00f0*/  HFMA2 R3, -RZ, RZ, 0, 0 ;  /* 0x00000000ff037431 */ /* 0x000fe200000001ff */
[----:B------:R-:W-:Y:S01]  /*0100*/  ULOP3.LUT UR8, UR11, 0xf, URZ, 0xc0, !UPT ;  /* 0x0000000f0b087892 */ /* 0x000fe2000f8ec0ff */
[----:B------:R-:W-:-:S03]  /*0110*/  IMAD.MOV.U32 R7, RZ, RZ, RZ ;  /* 0x000000ffff077224 */ /* 0x000fc600078e00ff */
[----:B------:R-:W-:-:S03]  /*0120*/  UISETP.NE.AND UP0, UPT, UR8, URZ, UPT ;  /* 0x000000ff0800728c */ /* 0x000fc6000bf05270 */
[----:B------:R-:W-:Y:S08]  /*0130*/  BRA.U !UP1, `(.L_x_24) ;  /* 0x0000000109bc7547 */ /* 0x000ff0000b800000 */
[----:B------:R-:W0:Y:S01]  /*0140*/  LDCU.64 UR6, c[0x0][0x380] ;  /* 0x00007000ff0677ac */ /* 0x000e220008000a00 */
[----:B------:R-:W-:Y:S01]  /*0150*/  MOV R3, RZ ;  /* 0x000000ff00037202 */ /* 0x000fe20000000f00 */
[----:B------:R-:W-:Y:S01]  /*0160*/  IMAD.MOV.U32 R6, RZ, RZ, R2 ;  /* 0x000000ffff067224 */ /* 0x000fe200078e0002 */
[----:B------:R-:W-:-:S04]  /*0170*/  ULOP3.LUT UR9, UR11, 0x7ffffff0, URZ, 0xc0, !UPT ;  /* 0x7ffffff00b097892 */ /* 0x000fc8000f8ec0ff */
[----:B------:R-:W-:Y:S02]  /*0180*/  UIADD3 UR10, UPT, UPT, -UR9, URZ, URZ ;  /* 0x000000ff090a7290 */ /* 0x000fe4000fffe1ff */
[----:B------:R-:W-:Y:S01]  /*0190*/  MOV R7, UR9 ;  /* 0x0000000900077c02 */ /* 0x000fe20008000f00 */
[----:B0-----:R-:W-:-:S04]  /*01a0*/  UIADD3 UR5, UP1, UPT, UR6, 0x20, URZ ;  /* 0x0000002006057890 */ /* 0x001fc8000ff3e0ff */
[----:B------:R-:W-:-:S12]  /*01b0*/  UIADD3.X UR6, UPT, UPT, URZ, UR7, URZ, UP1, !UPT ;  /* 0x00000007ff067290 */ /* 0x000fd80008ffe4ff */
.L_x_25:
[----:B------:R-:W-:Y:S01]  /*01c0*/  MOV R5, UR6 ;  /* 0x0000000600057c02 */ /* 0x000fe20008000f00 */
[----:B------:R-:W-:-:S04]  /*01d0*/  IMAD.U32 R4, RZ, RZ, UR5 ;  /* 0x00000005ff047e24 */ /* 0x000fc8000f8e00ff */
[----:B------:R-:W-:-:S05]  /*01e0*/  IMAD.WIDE R4, R6, 0x4, R4 ;  /* 0x0000000406047825 */ /* 0x000fca00078e0204 */
[----:B------:R-:W2:Y:S04]  /*01f0*/  LDG.E R18, desc[UR12][R4.64+-0x20] ;  /* 0xffffe00c04127981 */ /* 0x000ea8000c1e1900 */
[----:B------:R-:W3:Y:S04]  /*0200*/  LDG.E R17, desc[UR12][R4.64+-0x1c] ;  /* 0xffffe40c04117981 */ /* 0x000ee8000c1e1900 */
[----:B------:R-:W4:Y:S04]  /*0210*/  LDG.E R20, desc[UR12][R4.64+-0x18] ;  /* 0xffffe80c04147981 */ /* 0x000f28000c1e1900 */
[----:B------:R-:W5:Y:S04]  /*0220*/  LDG.E R22, desc[UR12][R4.64+-0x14] ;  /* 0xffffec0c04167981 */ /* 0x000f68000c1e1900 */
        /* <DEDUP_REMOVED lines=11> */
[----:B------:R-:W5:Y:S01]  /*02e0*/  LDG.E R16, desc[UR12][R4.64+0x1c] ;  /* 0x00001c0c04107981 */ /* 0x000f62000c1e1900 */
[----:B------:R-:W-:Y:S01]  /*02f0*/  UIADD3 UR10, UPT, UPT, UR10, 0x10, URZ ;  /* 0x000000100a0a7890 */ /* 0x000fe2000fffe0ff */
[----:B------:R-:W-:-:S03]  /*0300*/  VIADD R6, R6, 0x10 ;  /* 0x0000001006067836 */ /* 0x000fc60000000000 */
[----:B------:R-:W-:Y:S01]  /*0310*/  UISETP.NE.AND UP1, UPT, UR10, URZ, UPT ;  /* 0x000000ff0a00728c */ /* 0x000fe2000bf25270 */
[----:B--2---:R-:W-:-:S04]  /*0320*/  FADD R18, R18, R3 ;  /* 0x0000000312127221 */ /* 0x004fc80000000000 */
[----:B---3--:R-:W-:-:S04]  /*0330*/  FADD R17, R18, R17 ;  /* 0x0000001112117221 */ /* 0x008fc80000000000 */
[----:B----4-:R-:W-:-:S04]  /*0340*/  FADD R17, R17, R20 ;  /* 0x0000001411117221 */ /* 0x010fc80000000000 */
[----:B-----5:R-:W-:-:S04]  /*0350*/  FADD R17, R17, R22 ;  /* 0x0000001611117221 */ /* 0x020fc80000000000 */
[----:B------:R-:W-:-:S04]  /*0360*/  FADD R17, R17, R24 ;  /* 0x0000001811117221 */ /* 0x000fc80000000000 */
        /* <DEDUP_REMOVED lines=10> */
[----:B------:R-:W-:Y:S01]  /*0410*/  FADD R3, R9, R16 ;  /* 0x0000001009037221 */ /* 0x000fe20000000000 */
[----:B------:R-:W-:Y:S06]  /*0420*/  BRA.U UP1, `(.L_x_25) ;  /* 0xfffffffd01647547 */ /* 0x000fec000b83ffff */
.L_x_24:
[----:B------:R-:W-:Y:S05]  /*0430*/  BRA.U !UP0, `(.L_x_23) ;  /* 0x0000000108d07547 */ /* 0x000fea000b800000 */
[----:B------:R-:W-:Y:S02]  /*0440*/  UISETP.GE.U32.AND UP0, UPT, UR8, 0x8, UPT ;  /* 0x000000080800788c */ /* 0x000fe4000bf06070 */
[----:B------:R-:W-:-:S04]  /*0450*/  ULOP3.LUT UR6, UR11, 0x7, URZ, 0xc0, !UPT ;  /* 0x000000070b067892 */ /* 0x000fc8000f8ec0ff */
[----:B------:R-:W-:-:S03]  /*0460*/  UISETP.NE.AND UP1, UPT, UR6, URZ, UPT ;  /* 0x000000ff0600728c */ /* 0x000fc6000bf25270 */
[----:B------:R-:W-:Y:S08]  /*0470*/  BRA.U !UP0, `(.L_x_26) ;  /* 0x0000000108507547 */ /* 0x000ff0000b800000 */
[----:B------:R-:W0:Y:S01]  /*0480*/  LDC.64 R4, c[0x0][0x380] ;  /* 0x0000e000ff047b82 */ /* 0x000e220000000a00 */
[----:B------:R-:W-:-:S05]  /*0490*/  IADD3 R9, PT, PT, R2, R7, RZ ;  /* 0x0000000702097210 */ /* 0x000fca0007ffe0ff */
[----:B0-----:R-:W-:-:S05]  /*04a0*/  IMAD.WIDE R4, R9, 0x4, R4 ;  /* 0x0000000409047825 */ /* 0x001fca00078e0204 */
[----:B------:R-:W2:Y:S04]  /*04b0*/  LDG.E R6, desc[UR12][R4.64] ;  /* 0x0000000c04067981 */ /* 0x000ea8000c1e1900 */
[----:B------:R-:W3:Y:S04]  /*04c0*/  LDG.E R9, desc[UR12][R4.64+0x4] ;  /* 0x0000040c04097981 */ /* 0x000ee8000c1e1900 */
[----:B------:R-:W4:Y:S04]  /*04d0*/  LDG.E R11, desc[UR12][R4.64+0x8] ;  /* 0x0000080c040b7981 */ /* 0x000f28000c1e1900 */
[----:B------:R-:W5:Y:S04]  /*04e0*/  LDG.E R13, desc[UR12][R4.64+0xc] ;  /* 0x00000c0c040d7981 */ /* 0x000f68000c1e1900 */
[----:B------:R-:W5:Y:S04]  /*04f0*/  LDG.E R15, desc[UR12][R4.64+0x10] ;  /* 0x0000100c040f7981 */ /* 0x000f68000c1e1900 */
[----:B------:R-:W5:Y:S04]  /*0500*/  LDG.E R17, desc[UR12][R4.64+0x14] ;  /* 0x0000140c04117981 */ /* 0x000f68000c1e1900 */
[----:B------:R-:W5:Y:S04]  /*0510*/  LDG.E R19, desc[UR12][R4.64+0x18] ;  /* 0x0000180c04137981 */ /* 0x000f68000c1e1900 */
[----:B------:R-:W5:Y:S01]  /*0520*/  LDG.E R21, desc[UR12][R4.64+0x1c] ;  /* 0x00001c0c04157981 */ /* 0x000f62000c1e1900 */
[----:B------:R-:W-:-:S02]  /*0530*/  VIADD R7, R7, 0x8 ;  /* 0x0000000807077836 */ /* 0x000fc40000000000 */
[----:B--2---:R-:W-:-:S04]  /*0540*/  FADD R6, R3, R6 ;  /* 0x0000000603067221 */ /* 0x004fc80000000000 */
[----:B---3--:R-:W-:-:S04]  /*0550*/  FADD R6, R6, R9 ;  /* 0x0000000906067221 */ /* 0x008fc80000000000 */
[----:B----4-:R-:W-:-:S04]  /*0560*/  FADD R6, R6, R11 ;  /* 0x0000000b06067221 */ /* 0x010fc80000000000 */
[----:B-----5:R-:W-:-:S04]  /*0570*/  FADD R6, R6, R13 ;  /* 0x0000000d06067221 */ /* 0x020fc80000000000 */
[----:B------:R-:W-:-:S04]  /*0580*/  FADD R6, R6, R15 ;  /* 0x0000000f06067221 */ /* 0x000fc80000000000 */
[----:B------:R-:W-:-:S04]  /*0590*/  FADD R6, R6, R17 ;  /* 0x0000001106067221 */ /* 0x000fc80000000000 */
[----:B------:R-:W-:-:S04]  /*05a0*/  FADD R6, R6, R19 ;  /* 0x0000001306067221 */ /* 0x000fc80000000000 */
[----:B------:R-:W-:-:S07]  /*05b0*/  FADD R3, R6, R21 ;  /* 0x0000001506037221 */ /* 0x000fce0000000000 */
.L_x_26:
        /* <DEDUP_REMOVED lines=11> */
[----:B------:R-:W5:Y:S01]  /*0670*/  LDG.E R13, desc[UR12][R4.64+0xc] ;  /* 0x00000c0c040d7981 */ /* 0x000f62000c1e1900 */
[----:B------:R-:W-:-:S02]  /*0680*/  VIADD R7, R7, 0x4 ;  /* 0x0000000407077836 */ /* 0x000fc40000000000 */
[----:B--2---:R-:W-:-:S04]  /*0690*/  FADD R6, R3, R6 ;  /* 0x0000000603067221 */ /* 0x004fc80000000000 */
[----:B---3--:R-:W-:-:S04]  /*06a0*/  FADD R6, R6, R9 ;  /* 0x0000000906067221 */ /* 0x008fc80000000000 */
[----:B----4-:R-:W-:-:S04]  /*06b0*/  FADD R6, R6, R11 ;  /* 0x0000000b06067221 */ /* 0x010fc80000000000 */
[----:B-----5:R-:W-:-:S07]  /*06c0*/  FADD R3, R6, R13 ;  /* 0x0000000d06037221 */ /* 0x020fce0000000000 */
.L_x_27:
[----:B------:R-:W-:Y:S05]  /*06d0*/  BRA.U !UP1, `(.L_x_23) ;  /* 0x0000000109287547 */ /* 0x000fea000b800000 */
[----:B------:R-:W0:Y:S01]  /*06e0*/  LDC.64 R8, c[0x0][0x380] ;  /* 0x0000e000ff087b82 */ /* 0x000e220000000a00 */
[----:B------:R-:W-:Y:S01]  /*06f0*/  IADD3 R7, PT, PT, R0, UR4, R7 ;  /* 0x0000000400077c10 */ /* 0x000fe2000fffe007 */
[----:B------:R-:W-:-:S12]  /*0700*/  UIADD3 UR5, UPT, UPT, -UR5, URZ, URZ ;  /* 0x000000ff05057290 */ /* 0x000fd8000fffe1ff */
.L_x_28:
[----:B0-----:R-:W-:-:S06]  /*0710*/  IMAD.WIDE R4, R7, 0x4, R8 ;  /* 0x0000000407047825 */ /* 0x001fcc00078e0208 */
[----:B------:R-:W2:Y:S01]  /*0720*/  LDG.E R4, desc[UR12][R4.64] ;  /* 0x0000000c04047981 */ /* 0x000ea2000c1e1900 */
[----:B------:R-:W-:Y:S01]  /*0730*/  UIADD3 UR5, UPT, UPT, UR5, 0x1, URZ ;  /* 0x0000000105057890 */ /* 0x000fe2000fffe0ff */
[----:B------:R-:W-:-:S03]  /*0740*/  IADD3 R7, PT, PT, R7, 0x1, RZ ;  /* 0x0000000107077810 */ /* 0x000fc60007ffe0ff */
[----:B------:R-:W-:Y:S01]  /*0750*/  UISETP.NE.AND UP0, UPT, UR5, URZ, UPT ;  /* 0x000000ff0500728c */ /* 0x000fe2000bf05270 */
[----:B--2---:R-:W-:-:S08]  /*0760*/  FADD R3, R4, R3 ;  /* 0x0000000304037221 */ /* 0x004fd00000000000 */
[----:B------:R-:W-:Y:S05]  /*0770*/  BRA.U UP0, `(.L_x_28) ;  /* 0xfffffffd00e47547 */ /* 0x000fea000b83ffff */
.L_x_23:
[----:B------:R-:W-:Y:S01]  /*0780*/  I2FP.F32.S32 R6, UR11 ;  /* 0x0000000b00067c45 */ /* 0x000fe20008201400 */
[----:B------:R-:W-:Y:S03]  /*0790*/  BSSY.RECONVERGENT B0, `(.L_x_29) ;  /* 0x000000c000007945 */ /* 0x000fe60003800200 */
[----:B------:R-:W0:Y:S08]  /*07a0*/  MUFU.RCP R5, R6 ;  /* 0x0000000600057308 */ /* 0x000e300000001000 */
[----:B------:R-:W1:Y:S01]  /*07b0*/  FCHK P0, R3, R6 ;  /* 0x0000000603007302 */ /* 0x000e620000000000 */
[----:B0-----:R-:W-:-:S04]  /*07c0*/  FFMA R0, -R6, R5, 1 ;  /* 0x3f80000006007423 */ /* 0x001fc80000000105 */
[----:B------:R-:W-:-:S04]  /*07d0*/  FFMA R0, R5, R0, R5 ;  /* 0x0000000005007223 */ /* 0x000fc80000000005 */
[----:B------:R-:W-:-:S04]  /*07e0*/  FFMA R5, R0, R3, RZ ;  /* 0x0000000300057223 */ /* 0x000fc800000000ff */
[----:B------:R-:W-:-:S04]  /*07f0*/  FFMA R4, -R6, R5, R3 ;  /* 0x0000000506047223 */ /* 0x000fc80000000103 */
[----:B------:R-:W-:Y:S01]  /*0800*/  FFMA R7, R0, R4, R5 ;  /* 0x0000000400077223 */ /* 0x000fe20000000005 */
[----:B-1----:R-:W-:Y:S06]  /*0810*/  @!P0 BRA `(.L_x_30) ;  /* 0x00000000000c8947 */ /* 0x002fec0003800000 */
[----:B------:R-:W-:-:S07]  /*0820*/  MOV R4, 0x840 ;  /* 0x0000084000047802 */ /* 0x000fce0000000f00 */
[----:B------:R-:W-:Y:S05]  /*0830*/  CALL.REL.NOINC `($__internal_1_$__cuda_sm3x_div_rn_noftz_f32_slowpath) ;  /* 0x0000000000187944 */ /* 0x000fea0003c00000 */
[----:B------:R-:W-:-:S07]  /*0840*/  IMAD.MOV.U32 R7, RZ, RZ, R0 ;  /* 0x000000ffff077224 */ /* 0x000fce00078e0000 */
.L_x_30:
[----:B------:R-:W-:Y:S05]  /*0850*/  BSYNC.RECONVERGENT B0 ;  /* 0x0000000000007941 */ /* 0x000fea0003800200 */
.L_x_29:
[----:B------:R-:W0:Y:S02]  /*0860*/  LDC.64 R4, c[0x0][0x390] ;  /* 0x0000e400ff047b82 */ /* 0x000e240000000a00 */
[----:B0-----:R-:W-:-:S05]  /*0870*/  IMAD.WIDE R2, R2, 0x4, R4 ;  /* 0x0000000402027825 */ /* 0x001fca00078e0204 */
[----:B------:R-:W-:Y:S01]  /*0880*/  STG.E desc[UR12][R2.64], R7 ;  /* 0x0000000702007986 */ /* 0x000fe2000c10190c */
[----:B------:R-:W-:Y:S05]  /*0890*/  EXIT ;  /* 0x000000000000794d */ /* 0x000fea0003800000 */
        .weak           $__internal_1_$__cuda_sm3x_div_rn_noftz_f32_slowpath
        .type           $__internal_1_$__cuda_sm3x_div_rn_noftz_f32_slowpath,@function
        .size           $__internal_1_$__cuda_sm3x_div_rn_noftz_f32_slowpath,(.L_x_44 - $__internal_1_$__cuda_sm3x_div_rn_noftz_f32_slowpath)
$__internal_1_$__cuda_sm3x_div_rn_noftz_f32_slowpath:
[----:B------:R-:W-:Y:S01]  /*08a0*/  SHF.R.U32.HI R5, RZ, 0x17, R6 ;  /* 0x00000017ff057819 */ /* 0x000fe20000011606 */
[----:B------:R-:W-:Y:S01]  /*08b0*/  BSSY.RECONVERGENT B1, `(.L_x_31) ;  /* 0x0000063000017945 */ /* 0x000fe20003800200 */
[----:B------:R-:W-:Y:S02]  /*08c0*/  SHF.R.U32.HI R0, RZ, 0x17, R3 ;  /* 0x00000017ff007819 */ /* 0x000fe40000011603 */
[----:B------:R-:W-:Y:S02]  /*08d0*/  LOP3.LUT R5, R5, 0xff, RZ, 0xc0, !PT ;  /* 0x000000ff05057812 */ /* 0x000fe400078ec0ff */
[----:B------:R-:W-:Y:S02]  /*08e0*/  LOP3.LUT R10, R0, 0xff, RZ, 0xc0, !PT ;  /* 0x000000ff000a7812 */ /* 0x000fe400078ec0ff */
[----:B------:R-:W-:-:S03]  /*08f0*/  IADD3 R8, PT, PT, R5, -0x1, RZ ;  /* 0xffffffff05087810 */ /* 0x000fc60007ffe0ff */
[----:B------:R-:W-:Y:S01]  /*0900*/  VIADD R9, R10, 0xffffffff ;  /* 0xffffffff0a097836 */ /* 0x000fe20000000000 */
[----:B------:R-:W-:-:S04]  /*0910*/  ISETP.GT.U32.AND P0, PT, R8, 0xfd, PT ;  /* 0x000000fd0800780c */ /* 0x000fc80003f04070 */
[----:B------:R-:W-:-:S13]  /*0920*/  ISETP.GT.U32.OR P0, PT, R9, 0xfd, P0 ;  /* 0x000000fd0900780c */ /* 0x000fda0000704470 */
[----:B------:R-:W-:Y:S01]  /*0930*/  @!P0 MOV R7, RZ ;  /* 0x000000ff00078202 */ /* 0x000fe20000000f00 */
        /* <DEDUP_REMOVED lines=23> */
[----:B------:R-:W-:Y:S02]  /*0ab0*/  @!P1 FFMA R6, R0, 1.84467440737095516160e+19, RZ ;  /* 0x5f80000000069823 */ /* 0x000fe400000000ff */
[----:B------:R-:W-:-:S07]  /*0ac0*/  @!P1 IADD3 R7, PT, PT, R7, 0x40, RZ ;  /* 0x0000004007079810 */ /* 0x000fce0007ffe0ff */
.L_x_32:
[----:B------:R-:W-:Y:S01]  /*0ad0*/  LEA R9, R5, 0xc0800000, 0x17 ;  /* 0xc080000005097811 */ /* 0x000fe200078eb8ff */
[----:B------:R-:W-:Y:S04]  /*0ae0*/  BSSY.RECONVERGENT B2, `(.L_x_37) ;  /* 0x0000036000027945 */ /* 0x000fe80003800200 */
[----:B------:R-:W-:Y:S01]  /*0af0*/  IMAD.IADD R9, R6, 0x1, -R9 ;  /* 0x0000000106097824 */ /* 0x000fe200078e0a09 */
[----:B------:R-:W-:-:S03]  /*0b00*/  IADD3 R6, PT, PT, R10, -0x7f, RZ ;  /* 0xffffff810a067810 */ /* 0x000fc60007ffe0ff */
[----:B------:R-:W0:Y:S01]  /*0b10*/  MUFU.RCP R8, R9 ;  /* 0x0000000900087308 */ /* 0x000e220000001000 */
[----:B------:R-:W-:Y:S01]  /*0b20*/  FADD.FTZ R11, -R9, -RZ ;  /* 0x800000ff090b7221 */ /* 0x000fe20000010100 */
[C---:B------:R-:W-:Y:S01]  /*0b30*/  IMAD R0, R6.reuse, -0x800000, R3 ;  /* 0xff80000006007824 */ /* 0x040fe200078e0203 */
[----:B------:R-:W-:-:S05]  /*0b40*/  IADD3 R6, PT, PT, R6, 0x7f, -R5 ;  /* 0x0000007f06067810 */ /* 0x000fca0007ffe805 */
[----:B------:R-:W-:Y:S02]  /*0b50*/  IMAD.IADD R6, R6, 0x1, R7 ;  /* 0x0000000106067824 */ /* 0x000fe400078e0207 */
        /* <DEDUP_REMOVED lines=8> */
[----:B------:R-:W-:-:S04]  /*0be0*/  LOP3.LUT R3, R3, 0xff, RZ, 0xc0, !PT ;  /* 0x000000ff03037812 */ /* 0x000fc800078ec0ff */
[----:B------:R-:W-:-:S05]  /*0bf0*/  IADD3 R7, PT, PT, R3, R6, RZ ;  /* 0x0000000603077210 */ /* 0x000fca0007ffe0ff */
        /* <DEDUP_REMOVED lines=16> */
[----:B------:R-:W-:Y:S02]  /*0d00*/  IADD3 R8, PT, PT, R7, 0x20, RZ ;  /* 0x0000002007087810 */ /* 0x000fe40007ffe0ff */
[----:B------:R-:W-:-:S02]  /*0d10*/  LOP3.LUT R5, R5, 0x800000, RZ, 0xfc, !PT ;  /* 0x0080000005057812 */ /* 0x000fc400078efcff */
[----:B------:R-:W-:Y:S02]  /*0d20*/  IADD3 R7, PT, PT, -R7, RZ, RZ ;  /* 0x000000ff07077210 */ /* 0x000fe40007ffe1ff */
[----:B------:R-:W-:Y:S02]  /*0d30*/  SHF.L.U32 R8, R5, R8, RZ ;  /* 0x0000000805087219 */ /* 0x000fe400000006ff */
[----:B------:R-:W-:Y:S02]  /*0d40*/  FSETP.NEU.FTZ.AND P0, PT, R3, R6, PT ;  /* 0x000000060300720b */ /* 0x000fe40003f1d000 */
[----:B------:R-:W-:Y:S02]  /*0d50*/  SEL R6, R7, RZ, P2 ;  /* 0x000000ff07067207 */ /* 0x000fe40001000000 */
[----:B------:R-:W-:Y:S02]  /*0d60*/  ISETP.NE.AND P1, PT, R8, RZ, P1 ;  /* 0x000000ff0800720c */ /* 0x000fe40000f25270 */
[----:B------:R-:W-:-:S02]  /*0d70*/  SHF.R.U32.HI R6, RZ, R6, R5 ;  /* 0x00000006ff067219 */ /* 0x000fc40000011605 */
[----:B------:R-:W-:Y:S02]  /*0d80*/  PLOP3.LUT P0, PT, P0, P1, PT, 0xf8, 0x8f ;  /* 0x00000000008f781c */ /* 0x000fe40000703f70 */
[----:B------:R-:W-:Y:S02]  /*0d90*/  SHF.R.U32.HI R8, RZ, 0x1, R6 ;  /* 0x00000001ff087819 */ /* 0x000fe40000011606 */
[----:B------:R-:W-:-:S04]  /*0da0*/  SEL R3, RZ, 0x1, !P0 ;  /* 0x00000001ff037807 */ /* 0x000fc80004000000 */
[----:B------:R-:W-:-:S04]  /*0db0*/  LOP3.LUT R3, R3, 0x1, R8, 0xf8, !PT ;  /* 0x0000000103037812 */ /* 0x000fc800078ef808 */
[----:B------:R-:W-:-:S05]  /*0dc0*/  LOP3.LUT R3, R3, R6, RZ, 0xc0, !PT ;  /* 0x0000000603037212 */ /* 0x000fca00078ec0ff */
[----:B------:R-:W-:-:S05]  /*0dd0*/  IMAD.IADD R3, R8, 0x1, R3 ;  /* 0x0000000108037824 */ /* 0x000fca00078e0203 */
[----:B------:R-:W-:Y:S01]  /*0de0*/  LOP3.LUT R0, R3, R0, RZ, 0xfc, !PT ;  /* 0x0000000003007212 */ /* 0x000fe200078efcff */
[----:B------:R-:W-:Y:S06]  /*0df0*/  BRA `(.L_x_40) ;  /* 0x0000000000107947 */ /* 0x000fec0003800000 */
.L_x_39:
[----:B------:R-:W-:-:S04]  /*0e00*/  LOP3.LUT R0, R0, 0x80000000, RZ, 0xc0, !PT ;  /* 0x8000000000007812 */ /* 0x000fc800078ec0ff */
[----:B------:R-:W-:Y:S01]  /*0e10*/  LOP3.LUT R0, R0, 0x7f800000, RZ, 0xfc, !PT ;  /* 0x7f80000000007812 */ /* 0x000fe200078efcff */
[----:B------:R-:W-:Y:S06]  /*0e20*/  BRA `(.L_x_40) ;  /* 0x0000000000047947 */ /* 0x000fec0003800000 */
.L_x_38:
[----:B------:R-:W-:-:S07]  /*0e30*/  LEA R0, R6, R0, 0x17 ;  /* 0x0000000006007211 */ /* 0x000fce00078eb8ff */
.L_x_40:
[----:B------:R-:W-:Y:S05]  /*0e40*/  BSYNC.RECONVERGENT B2 ;  /* 0x0000000000027941 */ /* 0x000fea0003800200 */
.L_x_37:
[----:B------:R-:W-:Y:S05]  /*0e50*/  BRA `(.L_x_41) ;  /* 0x0000000000207947 */ /* 0x000fea0003800000 */
.L_x_36:
[----:B------:R-:W-:-:S04]  /*0e60*/  LOP3.LUT R0, R6, 0x80000000, R3, 0x48, !PT ;  /* 0x8000000006007812 */ /* 0x000fc800078e4803 */
[----:B------:R-:W-:Y:S01]  /*0e70*/  LOP3.LUT R0, R0, 0x7f800000, RZ, 0xfc, !PT ;  /* 0x7f80000000007812 */ /* 0x000fe200078efcff */
[----:B------:R-:W-:Y:S06]  /*0e80*/  BRA `(.L_x_41) ;  /* 0x0000000000147947 */ /* 0x000fec0003800000 */
.L_x_35:
[----:B------:R-:W-:Y:S01]  /*0e90*/  LOP3.LUT R0, R6, 0x80000000, R3, 0x48, !PT ;  /* 0x8000000006007812 */ /* 0x000fe200078e4803 */
[----:B------:R-:W-:Y:S06]  /*0ea0*/  BRA `(.L_x_41) ;  /* 0x00000000000c7947 */ /* 0x000fec0003800000 */
.L_x_34:
[----:B------:R-:W0:Y:S01]  /*0eb0*/  MUFU.RSQ R0, -QNAN ;  /* 0xffc0000000007908 */ /* 0x000e220000001400 */
[----:B------:R-:W-:Y:S05]  /*0ec0*/  BRA `(.L_x_41) ;  /* 0x0000000000047947 */ /* 0x000fea0003800000 */
.L_x_33:
[----:B------:R-:W-:-:S07]  /*0ed0*/  FADD.FTZ R0, R3, R0 ;  /* 0x0000000003007221 */ /* 0x000fce0000010000 */
.L_x_41:
[----:B------:R-:W-:Y:S05]  /*0ee0*/  BSYNC.RECONVERGENT B1 ;  /* 0x0000000000017941 */ /* 0x000fea0003800200 */
.L_x_31:
[----:B------:R-:W-:-:S04]  /*0ef0*/  HFMA2 R5, -RZ, RZ, 0, 0 ;  /* 0x00000000ff057431 */ /* 0x000fc800000001ff */
[----:B0-----:R-:W-:Y:S05]  /*0f00*/  RET.REL.NODEC R4 `(_Z25DeviceCalculateSMA_GlobalPfiS_ii) ;  /* 0xfffffff0043c7950 */ /* 0x001fea0003c3ffff */
.L_x_42:
        /* <DEDUP_REMOVED lines=15> */
.L_x_44:


//--------------------- .nv.shared._Z25DeviceCalculateSMA_SharedPfiS_ii --------------------------
	.section	.nv.shared._Z25DeviceCalculateSMA_SharedPfiS_ii,"aw",@nobits
	.sectionflags	@""
	.align	16
	.zero		1024


//--------------------- .nv.shared.reserved.0     --------------------------
	.section	.nv.shared.reserved.0,"aw",@nobits
	.weak		__nv_reservedSMEM_offset_0_alias
	.size		__nv_reservedSMEM_offset_0_alias, 0, 64
	.other		__nv_reservedSMEM_offset_0_alias,@"STO_CUDA_RESERVED_SHARED STV_DEFAULT"
__nv_reservedSMEM_offset_0_alias:
	.zero		0
	.zero		64


//--------------------- .nv.shared._Z25DeviceCalculateSMA_GlobalPfiS_ii --------------------------
	.section	.nv.shared._Z25DeviceCalculateSMA_GlobalPfiS_ii,"aw",@nobits
	.sectionflags	@""
	.align	16
	.zero		1024


//--------------------- .nv.constant0._Z25DeviceCalculateSMA_SharedPfiS_ii --------------------------
	.section	.nv.constant0._Z25DeviceCalculateSMA_SharedPfiS_ii,"a",@progbits
	.sectionflags	@""
	.align	4
.nv.constant0._Z25DeviceCalculateSMA_SharedPfiS_ii:
	.zero		928


//--------------------- .nv.constant0._Z25DeviceCalculateSMA_GlobalPfiS_ii --------------------------
	.section	.nv.constant0._Z25DeviceCalculateSMA_GlobalPfiS_ii,"a",@progbits
	.sectionflags	@""
	.align	4
.nv.constant0._Z25DeviceCalculateSMA_GlobalPfiS_ii:
	.zero		928


//--------------------- SYMBOLS --------------------------

	.type		.nv.reservedSmem.offset0,@object
	.size		.nv.reservedSmem.offset0,0x4
	.type		.nv.reservedSmem.cap,@object
	.size		.nv.reservedSmem.cap,0x4
